	.target	sm_100a

	.elftype	@"ET_EXEC"


//--------------------- .note.nv.tkinfo           --------------------------
	.section	.note.nv.tkinfo,"",@"SHT_NOTE"
	.sectionflags	@"SHF_NOTE_NV_TKINFO"
	.tkinfo
        /*0018*/ 	.word	0x00000002
        /*0030*/ 	.string	""
        /*0030*/ 	.string	"ptxas"
        /*0030*/ 	.string	"Cuda compilation tools, release 13.0, V13.0.88"
        /*0030*/ 	.string	"Build cuda_13.0.r13.0/compiler.36424714_0"
        /*0030*/ 	.string	"-arch sm_100a -m 64 "



//--------------------- .note.nv.cuinfo           --------------------------
	.section	.note.nv.cuinfo,"",@"SHT_NOTE"
	.sectionflags	@"SHF_NOTE_NV_CUINFO"
        /*0018*/ 	.short	0x0002
        /*001a*/ 	.short	0x0064
        /*001c*/ 	.short	0x0082
	.zero		2


//--------------------- .nv.info                  --------------------------
	.section	.nv.info,"",@"SHT_CUDA_INFO"
	.align	4


	//----- nvinfo : EIATTR_REGCOUNT
	.align		4
        /*0000*/ 	.byte	0x04, 0x2f
        /*0002*/ 	.short	(.L_20 - .L_19)
	.align		4
.L_19:
        /*0004*/ 	.word	index@(_ZN7cutlass13device_kernelINS_4gemm6kernel13GemmUniversalIN4cute5tupleIJiiiiEEENS1_10collective13CollectiveMmaINS1_35MainloopSm100TmaUmmaWarpSpecializedILi7ELi2ELi4ENS5_IJNS4_1CILi1EEESB_SB_EEEEENS5_IJNSA_ILi64EEENSA_ILi256EEENSA_ILi32EEEEEENS_12float_e4m3_tENS5_IJlSB_lEEESI_SJ_NS4_8TiledMMAINS4_8MMA_AtomIJNS4_10MMA_TraitsINS4_19SM100_MMA_F8F6F4_SSEJSI_SI_fSE_SF_NS4_17integral_constantINS4_4UMMA5MajorELSQ_0EEESR_NSO_INSP_7ScaleInELSS_0EEEST_EEEEEENS4_6LayoutISC_NS5_IJNSA_ILi0EEESX_SX_EEEEENS5_IJNS4_10UnderscoreES10_S10_EEEEENS4_13SM90_TMA_LOADENS4_14ComposedLayoutINS4_7SwizzleILi1ELi4ELi3EEENS4_18smem_ptr_flag_bitsILi8EEENSW_INS5_IJNSA_ILi8EEESG_EEENS5_IJSG_SB_EEEEEEEvNS4_8identityES13_S1D_vS1E_EENS_8epilogue10collective18CollectiveEpilogueINS1G_23Sm100TmaWarpSpecializedILi4ELi2ELi32ELb0ELb0EEEJSH_NS5_IJNSW_ISE_SB_EES1L_EEESI_SJ_SI_SJ_NS1G_6fusion15FusionCallbacksIS1K_NS1N_17LinearCombinationISI_fSI_fLNS_15FloatRoundStyleE2EEESH_S1M_JEEENS4_5SM1004TMEM4LOAD26SM100_TMEM_LOAD_16dp32b32xES13_NS14_INS15_ILi2ELi4ELi3EEES18_NSW_INS5_IJS19_SE_EEENS5_IJSE_SB_EEEEEEENS4_39AutoVectorizingCopyWithAssumedAlignmentILi128EEENS4_14SM90_TMA_STOREES21_S23_S23_EEEvvEEEEvNT_6ParamsE)
        /*0008*/ 	.word	0x00000079


	//----- nvinfo : EIATTR_FRAME_SIZE
	.align		4
.L_20:
        /*000c*/ 	.byte	0x04, 0x11
        /*000e*/ 	.short	(.L_22 - .L_21)
	.align		4
.L_21:
        /*0010*/ 	.word	index@($__internal_2_$__cuda_sm10x_tcgen05_guardrail_trap_unallocated_columns_being_dealloced)
        /*0014*/ 	.word	0x00000000


	//----- nvinfo : EIATTR_FRAME_SIZE
	.align		4
.L_22:
        /*0018*/ 	.byte	0x04, 0x11
        /*001a*/ 	.short	(.L_24 - .L_23)
	.align		4
.L_23:
        /*001c*/ 	.word	index@($__internal_1_$__cuda_sm10x_tcgen05_guardrail_trap_phase_invalid_during_alloc)
        /*0020*/ 	.word	0x00000000


	//----- nvinfo : EIATTR_FRAME_SIZE
	.align		4
.L_24:
        /*0024*/ 	.byte	0x04, 0x11
        /*0026*/ 	.short	(.L_26 - .L_25)
	.align		4
.L_25:
        /*0028*/ 	.word	index@($__internal_0_$__cuda_sm10x_tcgen05_guardrail_trap_col_being_dealloced_not_returned_by_alloc)
        /*002c*/ 	.word	0x00000000


	//----- nvinfo : EIATTR_FRAME_SIZE
	.align		4
.L_26:
        /*0030*/ 	.byte	0x04, 0x11
        /*0032*/ 	.short	(.L_28 - .L_27)
	.align		4
.L_27:
        /*0034*/ 	.word	index@(_ZN7cutlass13device_kernelINS_4gemm6kernel13GemmUniversalIN4cute5tupleIJiiiiEEENS1_10collective13CollectiveMmaINS1_35MainloopSm100TmaUmmaWarpSpecializedILi7ELi2ELi4ENS5_IJNS4_1CILi1EEESB_SB_EEEEENS5_IJNSA_ILi64EEENSA_ILi256EEENSA_ILi32EEEEEENS_12float_e4m3_tENS5_IJlSB_lEEESI_SJ_NS4_8TiledMMAINS4_8MMA_AtomIJNS4_10MMA_TraitsINS4_19SM100_MMA_F8F6F4_SSEJSI_SI_fSE_SF_NS4_17integral_constantINS4_4UMMA5MajorELSQ_0EEESR_NSO_INSP_7ScaleInELSS_0EEEST_EEEEEENS4_6LayoutISC_NS5_IJNSA_ILi0EEESX_SX_EEEEENS5_IJNS4_10UnderscoreES10_S10_EEEEENS4_13SM90_TMA_LOADENS4_14ComposedLayoutINS4_7SwizzleILi1ELi4ELi3EEENS4_18smem_ptr_flag_bitsILi8EEENSW_INS5_IJNSA_ILi8EEESG_EEENS5_IJSG_SB_EEEEEEEvNS4_8identityES13_S1D_vS1E_EENS_8epilogue10collective18CollectiveEpilogueINS1G_23Sm100TmaWarpSpecializedILi4ELi2ELi32ELb0ELb0EEEJSH_NS5_IJNSW_ISE_SB_EES1L_EEESI_SJ_SI_SJ_NS1G_6fusion15FusionCallbacksIS1K_NS1N_17LinearCombinationISI_fSI_fLNS_15FloatRoundStyleE2EEESH_S1M_JEEENS4_5SM1004TMEM4LOAD26SM100_TMEM_LOAD_16dp32b32xES13_NS14_INS15_ILi2ELi4ELi3EEES18_NSW_INS5_IJS19_SE_EEENS5_IJSE_SB_EEEEEEENS4_39AutoVectorizingCopyWithAssumedAlignmentILi128EEENS4_14SM90_TMA_STOREES21_S23_S23_EEEvvEEEEvNT_6ParamsE)
        /*0038*/ 	.word	0x00000000


	//----- nvinfo : EIATTR_MIN_STACK_SIZE
	.align		4
.L_28:
        /*003c*/ 	.byte	0x04, 0x12
        /*003e*/ 	.short	(.L_30 - .L_29)
	.align		4
.L_29:
        /*0040*/ 	.word	index@(_ZN7cutlass13device_kernelINS_4gemm6kernel13GemmUniversalIN4cute5tupleIJiiiiEEENS1_10collective13CollectiveMmaINS1_35MainloopSm100TmaUmmaWarpSpecializedILi7ELi2ELi4ENS5_IJNS4_1CILi1EEESB_SB_EEEEENS5_IJNSA_ILi64EEENSA_ILi256EEENSA_ILi32EEEEEENS_12float_e4m3_tENS5_IJlSB_lEEESI_SJ_NS4_8TiledMMAINS4_8MMA_AtomIJNS4_10MMA_TraitsINS4_19SM100_MMA_F8F6F4_SSEJSI_SI_fSE_SF_NS4_17integral_constantINS4_4UMMA5MajorELSQ_0EEESR_NSO_INSP_7ScaleInELSS_0EEEST_EEEEEENS4_6LayoutISC_NS5_IJNSA_ILi0EEESX_SX_EEEEENS5_IJNS4_10UnderscoreES10_S10_EEEEENS4_13SM90_TMA_LOADENS4_14ComposedLayoutINS4_7SwizzleILi1ELi4ELi3EEENS4_18smem_ptr_flag_bitsILi8EEENSW_INS5_IJNSA_ILi8EEESG_EEENS5_IJSG_SB_EEEEEEEvNS4_8identityES13_S1D_vS1E_EENS_8epilogue10collective18CollectiveEpilogueINS1G_23Sm100TmaWarpSpecializedILi4ELi2ELi32ELb0ELb0EEEJSH_NS5_IJNSW_ISE_SB_EES1L_EEESI_SJ_SI_SJ_NS1G_6fusion15FusionCallbacksIS1K_NS1N_17LinearCombinationISI_fSI_fLNS_15FloatRoundStyleE2EEESH_S1M_JEEENS4_5SM1004TMEM4LOAD26SM100_TMEM_LOAD_16dp32b32xES13_NS14_INS15_ILi2ELi4ELi3EEES18_NSW_INS5_IJS19_SE_EEENS5_IJSE_SB_EEEEEEENS4_39AutoVectorizingCopyWithAssumedAlignmentILi128EEENS4_14SM90_TMA_STOREES21_S23_S23_EEEvvEEEEvNT_6ParamsE)
        /*0044*/ 	.word	0x00000000
.L_30:


//--------------------- .nv.compat                --------------------------
	.section	.nv.compat,"",@"SHT_CUDA_COMPAT_INFO"
	.align	4
        /*0000*/ 	.byte	0x02, 0x09, 0x01, 0x00, 0x02, 0x02, 0x02, 0x00, 0x02, 0x05, 0x05, 0x00, 0x03, 0x07, 0x01, 0x01
        /*0010*/ 	.byte	0x02, 0x03, 0x01, 0x00, 0x02, 0x06, 0x01, 0x00, 0x04, 0x0b, 0x08, 0x00, 0x09, 0x00, 0x00, 0x00
        /*0020*/ 	.byte	0x00, 0x00, 0x00, 0x00


//--------------------- .nv.info._ZN7cutlass13device_kernelINS_4gemm6kernel13GemmUniversalIN4cute5tupleIJiiiiEEENS1_10collective13CollectiveMmaINS1_35MainloopSm100TmaUmmaWarpSpecializedILi7ELi2ELi4ENS5_IJNS4_1CILi1EEESB_SB_EEEEENS5_IJNSA_ILi64EEENSA_ILi256EEENSA_ILi32EEEEEENS_12float_e4m3_tENS5_IJlSB_lEEESI_SJ_NS4_8TiledMMAINS4_8MMA_AtomIJNS4_10MMA_TraitsINS4_19SM100_MMA_F8F6F4_SSEJSI_SI_fSE_SF_NS4_17integral_constantINS4_4UMMA5MajorELSQ_0EEESR_NSO_INSP_7ScaleInELSS_0EEEST_EEEEEENS4_6LayoutISC_NS5_IJNSA_ILi0EEESX_SX_EEEEENS5_IJNS4_10UnderscoreES10_S10_EEEEENS4_13SM90_TMA_LOADENS4_14ComposedLayoutINS4_7SwizzleILi1ELi4ELi3EEENS4_18smem_ptr_flag_bitsILi8EEENSW_INS5_IJNSA_ILi8EEESG_EEENS5_IJSG_SB_EEEEEEEvNS4_8identityES13_S1D_vS1E_EENS_8epilogue10collective18CollectiveEpilogueINS1G_23Sm100TmaWarpSpecializedILi4ELi2ELi32ELb0ELb0EEEJSH_NS5_IJNSW_ISE_SB_EES1L_EEESI_SJ_SI_SJ_NS1G_6fusion15FusionCallbacksIS1K_NS1N_17LinearCombinationISI_fSI_fLNS_15FloatRoundStyleE2EEESH_S1M_JEEENS4_5SM1004TMEM4LOAD26SM100_TMEM_LOAD_16dp32b32xES13_NS14_INS15_ILi2ELi4ELi3EEES18_NSW_INS5_IJS19_SE_EEENS5_IJSE_SB_EEEEEEENS4_39AutoVectorizingCopyWithAssumedAlignmentILi128EEENS4_14SM90_TMA_STOREES21_S23_S23_EEEvvEEEEvNT_6ParamsE --------------------------
	.section	.nv.info._ZN7cutlass13device_kernelINS_4gemm6kernel13GemmUniversalIN4cute5tupleIJiiiiEEENS1_10collective13CollectiveMmaINS1_35MainloopSm100TmaUmmaWarpSpecializedILi7ELi2ELi4ENS5_IJNS4_1CILi1EEESB_SB_EEEEENS5_IJNSA_ILi64EEENSA_ILi256EEENSA_ILi32EEEEEENS_12float_e4m3_tENS5_IJlSB_lEEESI_SJ_NS4_8TiledMMAINS4_8MMA_AtomIJNS4_10MMA_TraitsINS4_19SM100_MMA_F8F6F4_SSEJSI_SI_fSE_SF_NS4_17integral_constantINS4_4UMMA5MajorELSQ_0EEESR_NSO_INSP_7ScaleInELSS_0EEEST_EEEEEENS4_6LayoutISC_NS5_IJNSA_ILi0EEESX_SX_EEEEENS5_IJNS4_10UnderscoreES10_S10_EEEEENS4_13SM90_TMA_LOADENS4_14ComposedLayoutINS4_7SwizzleILi1ELi4ELi3EEENS4_18smem_ptr_flag_bitsILi8EEENSW_INS5_IJNSA_ILi8EEESG_EEENS5_IJSG_SB_EEEEEEEvNS4_8identityES13_S1D_vS1E_EENS_8epilogue10collective18CollectiveEpilogueINS1G_23Sm100TmaWarpSpecializedILi4ELi2ELi32ELb0ELb0EEEJSH_NS5_IJNSW_ISE_SB_EES1L_EEESI_SJ_SI_SJ_NS1G_6fusion15FusionCallbacksIS1K_NS1N_17LinearCombinationISI_fSI_fLNS_15FloatRoundStyleE2EEESH_S1M_JEEENS4_5SM1004TMEM4LOAD26SM100_TMEM_LOAD_16dp32b32xES13_NS14_INS15_ILi2ELi4ELi3EEES18_NSW_INS5_IJS19_SE_EEENS5_IJSE_SB_EEEEEEENS4_39AutoVectorizingCopyWithAssumedAlignmentILi128EEENS4_14SM90_TMA_STOREES21_S23_S23_EEEvvEEEEvNT_6ParamsE,"",@"SHT_CUDA_INFO"
	.sectionflags	@""
	.align	4


	//----- nvinfo : EIATTR_CUDA_API_VERSION
	.align		4
        /*0000*/ 	.byte	0x04, 0x37
        /*0002*/ 	.short	(.L_32 - .L_31)
.L_31:
        /*0004*/ 	.word	0x00000082


	//----- nvinfo : EIATTR_KPARAM_INFO
	.align		4
.L_32:
        /*0008*/ 	.byte	0x04, 0x17
        /*000a*/ 	.short	(.L_34 - .L_33)
.L_33:
        /*000c*/ 	.word	0x00000000
        /*0010*/ 	.short	0x0000
        /*0012*/ 	.short	0x0000
        /*0014*/ 	.byte	0x00, 0xf0, 0x01, 0x20


	//----- nvinfo : EIATTR_AT_ENTRY_FRAGMENTS
	.align		4
.L_34:
        /*0018*/ 	.byte	0x04, 0x4f
        /*001a*/ 	.short	(.L_36 - .L_35)


	//   ....[0]....
.L_35:
        /*001c*/ 	.word	0x00000006


	//----- nvinfo : EIATTR_RESERVED_SMEM_USED
	.align		4
.L_36:
        /*0020*/ 	.byte	0x01, 0x41
	.zero		2


	//----- nvinfo : EIATTR_SPARSE_MMA_MASK
	.align		4
        /*0024*/ 	.byte	0x03, 0x50
        /*0026*/ 	.short	0x0000


	//----- nvinfo : EIATTR_TCGEN05_1CTA_USED
	.align		4
        /*0028*/ 	.byte	0x01, 0x51
	.zero		2


	//----- nvinfo : EIATTR_MAXREG_COUNT
	.align		4
        /*002c*/ 	.byte	0x03, 0x1b
        /*002e*/ 	.short	0x00ff


	//----- nvinfo : EIATTR_NUM_BARRIERS
	.align		4
        /*0030*/ 	.byte	0x02, 0x4c
        /*0032*/ 	.byte	0x07
	.zero		1


	//----- nvinfo : EIATTR_EXTERNS
	.align		4
        /*0034*/ 	.byte	0x04, 0x0f
        /*0036*/ 	.short	(.L_38 - .L_37)


	//   ....[0]....
	.align		4
.L_37:
        /*0038*/ 	.word	index@(__assertfail)


	//----- nvinfo : EIATTR_MERCURY_ISA_VERSION
	.align		4
.L_38:
        /*003c*/ 	.byte	0x03, 0x5f
        /*003e*/ 	.short	0x0101


	//----- nvinfo : EIATTR_INT_WARP_WIDE_INSTR_OFFSETS
	.align		4
        /*0040*/ 	.byte	0x04, 0x31
        /*0042*/ 	.short	(.L_40 - .L_39)


	//   ....[0]....
.L_39:
        /*0044*/ 	.word	0x00001e40


	//   ....[1]....
        /*0048*/ 	.word	0x00003940


	//   ....[2]....
        /*004c*/ 	.word	0x00003970


	//   ....[3]....
        /*0050*/ 	.word	0x000039c0


	//   ....[4]....
        /*0054*/ 	.word	0x000042e0


	//   ....[5]....
        /*0058*/ 	.word	0x00004340


	//   ....[6]....
        /*005c*/ 	.word	0x00004420


	//   ....[7]....
        /*0060*/ 	.word	0x00004490


	//   ....[8]....
        /*0064*/ 	.word	0x000045a0


	//   ....[9]....
        /*0068*/ 	.word	0x00004630


	//   ....[10]....
        /*006c*/ 	.word	0x00004800


	//   ....[11]....
        /*0070*/ 	.word	0x00004960


	//----- nvinfo : EIATTR_COOP_GROUP_MASK_REGIDS
	.align		4
.L_40:
        /*0074*/ 	.byte	0x04, 0x29
        /*0076*/ 	.short	(.L_42 - .L_41)


	//   ....[0]....
.L_41:
        /*0078*/ 	.word	0xffffffff


	//   ....[1]....
        /*007c*/ 	.word	0xffffffff


	//   ....[2]....
        /*0080*/ 	.word	0xffffffff


	//   ....[3]....
        /*0084*/ 	.word	0xffffffff


	//   ....[4]....
        /*0088*/ 	.word	0xffffffff


	//   ....[5]....
        /*008c*/ 	.word	0xffffffff


	//   ....[6]....
        /*0090*/ 	.word	0xffffffff


	//   ....[7]....
        /*0094*/ 	.word	0xffffffff


	//   ....[8]....
        /*0098*/ 	.word	0xffffffff


	//   ....[9]....
        /*009c*/ 	.word	0xffffffff


	//   ....[10]....
        /*00a0*/ 	.word	0xffffffff


	//   ....[11]....
        /*00a4*/ 	.word	0xffffffff


	//   ....[12]....
        /*00a8*/ 	.word	0xffffffff


	//----- nvinfo : EIATTR_COOP_GROUP_INSTR_OFFSETS
	.align		4
.L_42:
        /*00ac*/ 	.byte	0x04, 0x28
        /*00ae*/ 	.short	(.L_44 - .L_43)


	//   ....[0]....
.L_43:
        /*00b0*/ 	.word	0x00000090


	//   ....[1]....
        /*00b4*/ 	.word	0x000004d0


	//   ....[2]....
        /*00b8*/ 	.word	0x000006a0


	//   ....[3]....
        /*00bc*/ 	.word	0x00000840


	//   ....[4]....
        /*00c0*/ 	.word	0x00000940


	//   ....[5]....
        /*00c4*/ 	.word	0x00000ab0


	//   ....[6]....
        /*00c8*/ 	.word	0x00000c50


	//   ....[7]....
        /*00cc*/ 	.word	0x00001d20


	//   ....[8]....
        /*00d0*/ 	.word	0x00002cb0


	//   ....[9]....
        /*00d4*/ 	.word	0x00002ec0


	//   ....[10]....
        /*00d8*/ 	.word	0x00002ef0


	//   ....[11]....
        /*00dc*/ 	.word	0x00003830


	//   ....[12]....
        /*00e0*/ 	.word	0x00003a60


	//----- nvinfo : EIATTR_VRC_CTA_INIT_COUNT
	.align		4
.L_44:
        /*00e4*/ 	.byte	0x02, 0x4a
        /*00e6*/ 	.byte	0x80
	.zero		1


	//----- nvinfo : EIATTR_SYSCALL_OFFSETS
	.align		4
        /*00e8*/ 	.byte	0x04, 0x46
        /*00ea*/ 	.short	(.L_46 - .L_45)


	//   ....[0]....
.L_45:
        /*00ec*/ 	.word	0x000053e0


	//   ....[1]....
        /*00f0*/ 	.word	0x00005520


	//   ....[2]....
        /*00f4*/ 	.word	0x00005d20


	//   ....[3]....
        /*00f8*/ 	.word	0x00006ac0


	//   ....[4]....
        /*00fc*/ 	.word	0x00007820


	//   ....[5]....
        /*0100*/ 	.word	0x000085b0


	//----- nvinfo : EIATTR_MBARRIER_INSTR_OFFSETS
	.align		4
.L_46:
        /*0104*/ 	.byte	0x04, 0x39
        /*0106*/ 	.short	(.L_48 - .L_47)


	//   ....[0]....
.L_47:
        /*0108*/ 	.word	0x000005b0
        /*010c*/ 	.word	0x000000ff
        /*0110*/ 	.word	0x00000000
        /*0114*/ 	.short	0x0100
        /*0116*/ 	.byte	0x05
	.zero		1


	//   ....[1]....
        /*0118*/ 	.word	0x000005c0
        /*011c*/ 	.word	0x000000ff
        /*0120*/ 	.word	0x00000038
        /*0124*/ 	.short	0x0100
        /*0126*/ 	.byte	0x05
	.zero		1


	//   ....[2]....
        /*0128*/ 	.word	0x000005d0
        /*012c*/ 	.word	0x000000ff
        /*0130*/ 	.word	0x00000008
        /*0134*/ 	.short	0x0100
        /*0136*/ 	.byte	0x05
	.zero		1


	//   ....[3]....
        /*0138*/ 	.word	0x000005e0
        /*013c*/ 	.word	0x000000ff
        /*0140*/ 	.word	0x00000040
        /*0144*/ 	.short	0x0100
        /*0146*/ 	.byte	0x05
	.zero		1


	//   ....[4]....
        /*0148*/ 	.word	0x000005f0
        /*014c*/ 	.word	0x000000ff
        /*0150*/ 	.word	0x00000010
        /*0154*/ 	.short	0x0100
        /*0156*/ 	.byte	0x05
	.zero		1


	//   ....[5]....
        /*0158*/ 	.word	0x00000600
        /*015c*/ 	.word	0x000000ff
        /*0160*/ 	.word	0x00000048
        /*0164*/ 	.short	0x0100
        /*0166*/ 	.byte	0x05
	.zero		1


	//   ....[6]....
        /*0168*/ 	.word	0x00000610
        /*016c*/ 	.word	0x000000ff
        /*0170*/ 	.word	0x00000018
        /*0174*/ 	.short	0x0100
        /*0176*/ 	.byte	0x05
	.zero		1


	//   ....[7]....
        /*0178*/ 	.word	0x00000620
        /*017c*/ 	.word	0x000000ff
        /*0180*/ 	.word	0x00000050
        /*0184*/ 	.short	0x0100
        /*0186*/ 	.byte	0x05
	.zero		1


	//   ....[8]....
        /*0188*/ 	.word	0x00000630
        /*018c*/ 	.word	0x000000ff
        /*0190*/ 	.word	0x00000020
        /*0194*/ 	.short	0x0100
        /*0196*/ 	.byte	0x05
	.zero		1


	//   ....[9]....
        /*0198*/ 	.word	0x00000640
        /*019c*/ 	.word	0x000000ff
        /*01a0*/ 	.word	0x00000058
        /*01a4*/ 	.short	0x0100
        /*01a6*/ 	.byte	0x05
	.zero		1


	//   ....[10]....
        /*01a8*/ 	.word	0x00000650
        /*01ac*/ 	.word	0x000000ff
        /*01b0*/ 	.word	0x00000028
        /*01b4*/ 	.short	0x0100
        /*01b6*/ 	.byte	0x05
	.zero		1


	//   ....[11]....
        /*01b8*/ 	.word	0x00000660
        /*01bc*/ 	.word	0x000000ff
        /*01c0*/ 	.word	0x00000060
        /*01c4*/ 	.short	0x0100
        /*01c6*/ 	.byte	0x05
	.zero		1


	//   ....[12]....
        /*01c8*/ 	.word	0x00000670
        /*01cc*/ 	.word	0x000000ff
        /*01d0*/ 	.word	0x00000030
        /*01d4*/ 	.short	0x0100
        /*01d6*/ 	.byte	0x05
	.zero		1


	//   ....[13]....
        /*01d8*/ 	.word	0x00000680
        /*01dc*/ 	.word	0x000000ff
        /*01e0*/ 	.word	0x00000068
        /*01e4*/ 	.short	0x0100
        /*01e6*/ 	.byte	0x05
	.zero		1


	//   ....[14]....
        /*01e8*/ 	.word	0x000007b0
        /*01ec*/ 	.word	0x000000ff
        /*01f0*/ 	.word	0x00000070
        /*01f4*/ 	.short	0x0100
        /*01f6*/ 	.byte	0x07
	.zero		1


	//   ....[15]....
        /*01f8*/ 	.word	0x000007c0
        /*01fc*/ 	.word	0x000000ff
        /*0200*/ 	.word	0x00000090
        /*0204*/ 	.short	0x0100
        /*0206*/ 	.byte	0x07
	.zero		1


	//   ....[16]....
        /*0208*/ 	.word	0x000007d0
        /*020c*/ 	.word	0x000000ff
        /*0210*/ 	.word	0x00000078
        /*0214*/ 	.short	0x0100
        /*0216*/ 	.byte	0x07
	.zero		1


	//   ....[17]....
        /*0218*/ 	.word	0x000007e0
        /*021c*/ 	.word	0x000000ff
        /*0220*/ 	.word	0x00000098
        /*0224*/ 	.short	0x0100
        /*0226*/ 	.byte	0x07
	.zero		1


	//   ....[18]....
        /*0228*/ 	.word	0x000007f0
        /*022c*/ 	.word	0x000000ff
        /*0230*/ 	.word	0x00000080
        /*0234*/ 	.short	0x0100
        /*0236*/ 	.byte	0x07
	.zero		1


	//   ....[19]....
        /*0238*/ 	.word	0x00000800
        /*023c*/ 	.word	0x000000ff
        /*0240*/ 	.word	0x000000a0
        /*0244*/ 	.short	0x0100
        /*0246*/ 	.byte	0x07
	.zero		1


	//   ....[20]....
        /*0248*/ 	.word	0x00000810
        /*024c*/ 	.word	0x000000ff
        /*0250*/ 	.word	0x00000088
        /*0254*/ 	.short	0x0100
        /*0256*/ 	.byte	0x07
	.zero		1


	//   ....[21]....
        /*0258*/ 	.word	0x00000820
        /*025c*/ 	.word	0x000000ff
        /*0260*/ 	.word	0x000000a8
        /*0264*/ 	.short	0x0100
        /*0266*/ 	.byte	0x07
	.zero		1


	//   ....[22]....
        /*0268*/ 	.word	0x00000910
        /*026c*/ 	.word	0x000000ff
        /*0270*/ 	.word	0x000000b0
        /*0274*/ 	.short	0x0100
        /*0276*/ 	.byte	0x05
	.zero		1


	//   ....[23]....
        /*0278*/ 	.word	0x00000920
        /*027c*/ 	.word	0x000000ff
        /*0280*/ 	.word	0x000000b8
        /*0284*/ 	.short	0x0100
        /*0286*/ 	.byte	0x05
	.zero		1


	//   ....[24]....
        /*0288*/ 	.word	0x00000a60
        /*028c*/ 	.word	0x000000ff
        /*0290*/ 	.word	0x000000c0
        /*0294*/ 	.short	0x0100
        /*0296*/ 	.byte	0x05
	.zero		1


	//   ....[25]....
        /*0298*/ 	.word	0x00000a70
        /*029c*/ 	.word	0x000000ff
        /*02a0*/ 	.word	0x000000d0
        /*02a4*/ 	.short	0x0100
        /*02a6*/ 	.byte	0x05
	.zero		1


	//   ....[26]....
        /*02a8*/ 	.word	0x00000a80
        /*02ac*/ 	.word	0x000000ff
        /*02b0*/ 	.word	0x000000c8
        /*02b4*/ 	.short	0x0100
        /*02b6*/ 	.byte	0x05
	.zero		1


	//   ....[27]....
        /*02b8*/ 	.word	0x00000a90
        /*02bc*/ 	.word	0x000000ff
        /*02c0*/ 	.word	0x000000d8
        /*02c4*/ 	.short	0x0100
        /*02c6*/ 	.byte	0x05
	.zero		1


	//   ....[28]....
        /*02c8*/ 	.word	0x00000bc0
        /*02cc*/ 	.word	0x000000ff
        /*02d0*/ 	.word	0x000000e0
        /*02d4*/ 	.short	0x0100
        /*02d6*/ 	.byte	0x07
	.zero		1


	//   ....[29]....
        /*02d8*/ 	.word	0x00000bd0
        /*02dc*/ 	.word	0x000000ff
        /*02e0*/ 	.word	0x00000100
        /*02e4*/ 	.short	0x0100
        /*02e6*/ 	.byte	0x07
	.zero		1


	//   ....[30]....
        /*02e8*/ 	.word	0x00000be0
        /*02ec*/ 	.word	0x000000ff
        /*02f0*/ 	.word	0x000000e8
        /*02f4*/ 	.short	0x0100
        /*02f6*/ 	.byte	0x07
	.zero		1


	//   ....[31]....
        /*02f8*/ 	.word	0x00000bf0
        /*02fc*/ 	.word	0x000000ff
        /*0300*/ 	.word	0x00000108
        /*0304*/ 	.short	0x0100
        /*0306*/ 	.byte	0x07
	.zero		1


	//   ....[32]....
        /*0308*/ 	.word	0x00000c00
        /*030c*/ 	.word	0x000000ff
        /*0310*/ 	.word	0x000000f0
        /*0314*/ 	.short	0x0100
        /*0316*/ 	.byte	0x07
	.zero		1


	//   ....[33]....
        /*0318*/ 	.word	0x00000c10
        /*031c*/ 	.word	0x000000ff
        /*0320*/ 	.word	0x00000110
        /*0324*/ 	.short	0x0100
        /*0326*/ 	.byte	0x07
	.zero		1


	//   ....[34]....
        /*0328*/ 	.word	0x00000c20
        /*032c*/ 	.word	0x000000ff
        /*0330*/ 	.word	0x000000f8
        /*0334*/ 	.short	0x0100
        /*0336*/ 	.byte	0x07
	.zero		1


	//   ....[35]....
        /*0338*/ 	.word	0x00000c30
        /*033c*/ 	.word	0x000000ff
        /*0340*/ 	.word	0x00000118
        /*0344*/ 	.short	0x0100
        /*0346*/ 	.byte	0x07
	.zero		1


	//   ....[36]....
        /*0348*/ 	.word	0x00000d20
        /*034c*/ 	.word	0x000000ff
        /*0350*/ 	.word	0x00000120
        /*0354*/ 	.short	0x0100
        /*0356*/ 	.byte	0x05
	.zero		1


	//   ....[37]....
        /*0358*/ 	.word	0x00000d30
        /*035c*/ 	.word	0x000000ff
        /*0360*/ 	.word	0x00000130
        /*0364*/ 	.short	0x0100
        /*0366*/ 	.byte	0x05
	.zero		1


	//   ....[38]....
        /*0368*/ 	.word	0x00000d40
        /*036c*/ 	.word	0x000000ff
        /*0370*/ 	.word	0x00000128
        /*0374*/ 	.short	0x0100
        /*0376*/ 	.byte	0x05
	.zero		1


	//   ....[39]....
        /*0378*/ 	.word	0x00000d50
        /*037c*/ 	.word	0x000000ff
        /*0380*/ 	.word	0x00000138
        /*0384*/ 	.short	0x0100
        /*0386*/ 	.byte	0x05
	.zero		1


	//   ....[40]....
        /*0388*/ 	.word	0x00001620
        /*038c*/ 	.word	0x00000002
        /*0390*/ 	.word	0x00000130
        /*0394*/ 	.short	0x010a
        /*0396*/ 	.byte	0xff
	.zero		1


	//   ....[41]....
        /*0398*/ 	.word	0x00001650
        /*039c*/ 	.word	0x00000002
        /*03a0*/ 	.word	0x00000120
        /*03a4*/ 	.short	0x0101
        /*03a6*/ 	.byte	0xff
	.zero		1


	//   ....[42]....
        /*03a8*/ 	.word	0x00001720
        /*03ac*/ 	.word	0x000000ff
        /*03b0*/ 	.word	0x00000038
        /*03b4*/ 	.short	0x010a
        /*03b6*/ 	.byte	0x08
	.zero		1


	//   ....[43]....
        /*03b8*/ 	.word	0x000017c0
        /*03bc*/ 	.word	0x000000ff
        /*03c0*/ 	.word	0x00000038
        /*03c4*/ 	.short	0x010a
        /*03c6*/ 	.byte	0x21
	.zero		1


	//   ....[44]....
        /*03c8*/ 	.word	0x00001910
        /*03cc*/ 	.word	0x000000ff
        /*03d0*/ 	.word	0x00000038
        /*03d4*/ 	.short	0x010a
        /*03d6*/ 	.byte	0x08
	.zero		1


	//   ....[45]....
        /*03d8*/ 	.word	0x00001a20
        /*03dc*/ 	.word	0x000000ff
        /*03e0*/ 	.word	0x000000b8
        /*03e4*/ 	.short	0x0101
        /*03e6*/ 	.byte	0x04
	.zero		1


	//   ....[46]....
        /*03e8*/ 	.word	0x00001a40
        /*03ec*/ 	.word	0x000000ff
        /*03f0*/ 	.word	0x00000038
        /*03f4*/ 	.short	0x010a
        /*03f6*/ 	.byte	0x08
	.zero		1


	//   ....[47]....
        /*03f8*/ 	.word	0x00001ac0
        /*03fc*/ 	.word	0x000000ff
        /*0400*/ 	.word	0x00000038
        /*0404*/ 	.short	0x010a
        /*0406*/ 	.byte	0x11
	.zero		1


	//   ....[48]....
        /*0408*/ 	.word	0x00001c10
        /*040c*/ 	.word	0x000000ff
        /*0410*/ 	.word	0x00000038
        /*0414*/ 	.short	0x010a
        /*0416*/ 	.byte	0x08
	.zero		1


	//   ....[49]....
        /*0418*/ 	.word	0x00001d50
        /*041c*/ 	.word	0x00000002
        /*0420*/ 	.word	0x000000c0
        /*0424*/ 	.short	0x010a
        /*0426*/ 	.byte	0xff
	.zero		1


	//   ....[50]....
        /*0428*/ 	.word	0x00001e10
        /*042c*/ 	.word	0x00000002
        /*0430*/ 	.word	0x00000000
        /*0434*/ 	.short	0x0101
        /*0436*/ 	.byte	0xff
	.zero		1


	//   ....[51]....
        /*0438*/ 	.word	0x00002370
        /*043c*/ 	.word	0x000000ff
        /*0440*/ 	.word	0x00000000
        /*0444*/ 	.short	0x010a
        /*0446*/ 	.byte	0x05
	.zero		1


	//   ....[52]....
        /*0448*/ 	.word	0x00002400
        /*044c*/ 	.word	0x000000ff
        /*0450*/ 	.word	0x00000000
        /*0454*/ 	.short	0x010a
        /*0456*/ 	.byte	0x05
	.zero		1


	//   ....[53]....
        /*0458*/ 	.word	0x00002490
        /*045c*/ 	.word	0x000000ff
        /*0460*/ 	.word	0x00000000
        /*0464*/ 	.short	0x010a
        /*0466*/ 	.byte	0x05
	.zero		1


	//   ....[54]....
        /*0468*/ 	.word	0x00002520
        /*046c*/ 	.word	0x000000ff
        /*0470*/ 	.word	0x00000000
        /*0474*/ 	.short	0x010a
        /*0476*/ 	.byte	0x05
	.zero		1


	//   ....[55]....
        /*0478*/ 	.word	0x000025b0
        /*047c*/ 	.word	0x000000ff
        /*0480*/ 	.word	0x00000000
        /*0484*/ 	.short	0x010a
        /*0486*/ 	.byte	0x05
	.zero		1


	//   ....[56]....
        /*0488*/ 	.word	0x00002640
        /*048c*/ 	.word	0x000000ff
        /*0490*/ 	.word	0x00000000
        /*0494*/ 	.short	0x010a
        /*0496*/ 	.byte	0x05
	.zero		1


	//   ....[57]....
        /*0498*/ 	.word	0x000026e0
        /*049c*/ 	.word	0x00000000
        /*04a0*/ 	.word	0x00000000
        /*04a4*/ 	.short	0x010a
        /*04a6*/ 	.byte	0xff
	.zero		1


	//   ....[58]....
        /*04a8*/ 	.word	0x00002800
        /*04ac*/ 	.word	0x00000000
        /*04b0*/ 	.word	0x00000120
        /*04b4*/ 	.short	0x010a
        /*04b6*/ 	.byte	0xff
	.zero		1


	//   ....[59]....
        /*04b8*/ 	.word	0x00002870
        /*04bc*/ 	.word	0x00000000
        /*04c0*/ 	.word	0x00000000
        /*04c4*/ 	.short	0x0101
        /*04c6*/ 	.byte	0xff
	.zero		1


	//   ....[60]....
        /*04c8*/ 	.word	0x00002890
        /*04cc*/ 	.word	0x000000ff
        /*04d0*/ 	.word	0x000000d0
        /*04d4*/ 	.short	0x010a
        /*04d6*/ 	.byte	0x05
	.zero		1


	//   ....[61]....
        /*04d8*/ 	.word	0x000029b0
        /*04dc*/ 	.word	0x00000000
        /*04e0*/ 	.word	0x000000c0
        /*04e4*/ 	.short	0x010a
        /*04e6*/ 	.byte	0xff
	.zero		1


	//   ....[62]....
        /*04e8*/ 	.word	0x00002ab0
        /*04ec*/ 	.word	0x00000000
        /*04f0*/ 	.word	0x00000000
        /*04f4*/ 	.short	0x0101
        /*04f6*/ 	.byte	0xff
	.zero		1


	//   ....[63]....
        /*04f8*/ 	.word	0x00002b40
        /*04fc*/ 	.word	0x000000ff
        /*0500*/ 	.word	0x000000d0
        /*0504*/ 	.short	0x0106
        /*0506*/ 	.byte	0x05
	.zero		1


	//   ....[64]....
        /*0508*/ 	.word	0x00002b60
        /*050c*/ 	.word	0x000000ff
        /*0510*/ 	.word	0x000000d0
        /*0514*/ 	.short	0x010a
        /*0516*/ 	.byte	0x05
	.zero		1


	//   ....[65]....
        /*0518*/ 	.word	0x00002bf0
        /*051c*/ 	.word	0x000000ff
        /*0520*/ 	.word	0x000000d0
        /*0524*/ 	.short	0x0106
        /*0526*/ 	.byte	0x04
	.zero		1


	//   ....[66]....
        /*0528*/ 	.word	0x00002c30
        /*052c*/ 	.word	0x00000000
        /*0530*/ 	.word	0x000000d0
        /*0534*/ 	.short	0x010a
        /*0536*/ 	.byte	0xff
	.zero		1


	//   ....[67]....
        /*0538*/ 	.word	0x00003110
        /*053c*/ 	.word	0x00000000
        /*0540*/ 	.word	0x000000c0
        /*0544*/ 	.short	0x010a
        /*0546*/ 	.byte	0xff
	.zero		1


	//   ....[68]....
        /*0548*/ 	.word	0x00003210
        /*054c*/ 	.word	0x00000003
        /*0550*/ 	.word	0x00000000
        /*0554*/ 	.short	0x0101
        /*0556*/ 	.byte	0xff
	.zero		1


	//   ....[69]....
        /*0558*/ 	.word	0x00003220
        /*055c*/ 	.word	0x000000ff
        /*0560*/ 	.word	0x00000000
        /*0564*/ 	.short	0x010a
        /*0566*/ 	.byte	0x04
	.zero		1


	//   ....[70]....
        /*0568*/ 	.word	0x00003240
        /*056c*/ 	.word	0x000000ff
        /*0570*/ 	.word	0x00000100
        /*0574*/ 	.short	0x010a
        /*0576*/ 	.byte	0x09
	.zero		1


	//   ....[71]....
        /*0578*/ 	.word	0x00003380
        /*057c*/ 	.word	0x000000ff
        /*0580*/ 	.word	0x00000000
        /*0584*/ 	.short	0x010a
        /*0586*/ 	.byte	0x07
	.zero		1


	//   ....[72]....
        /*0588*/ 	.word	0x000034b0
        /*058c*/ 	.word	0x000000ff
        /*0590*/ 	.word	0x00000000
        /*0594*/ 	.short	0x010a
        /*0596*/ 	.byte	0x04
	.zero		1


	//   ....[73]....
        /*0598*/ 	.word	0x00003660
        /*059c*/ 	.word	0x000000ff
        /*05a0*/ 	.word	0x00000000
        /*05a4*/ 	.short	0x010a
        /*05a6*/ 	.byte	0x05
	.zero		1


	//   ....[74]....
        /*05a8*/ 	.word	0x000036f0
        /*05ac*/ 	.word	0x000000ff
        /*05b0*/ 	.word	0x00000000
        /*05b4*/ 	.short	0x010a
        /*05b6*/ 	.byte	0x05
	.zero		1


	//   ....[75]....
        /*05b8*/ 	.word	0x00003780
        /*05bc*/ 	.word	0x000000ff
        /*05c0*/ 	.word	0x00000000
        /*05c4*/ 	.short	0x010a
        /*05c6*/ 	.byte	0x05
	.zero		1


	//   ....[76]....
        /*05c8*/ 	.word	0x00003810
        /*05cc*/ 	.word	0x000000ff
        /*05d0*/ 	.word	0x00000000
        /*05d4*/ 	.short	0x010a
        /*05d6*/ 	.byte	0x07
	.zero		1


	//   ....[77]....
        /*05d8*/ 	.word	0x00003c90
        /*05dc*/ 	.word	0x00000000
        /*05e0*/ 	.word	0x000000c0
        /*05e4*/ 	.short	0x010a
        /*05e6*/ 	.byte	0xff
	.zero		1


	//   ....[78]....
        /*05e8*/ 	.word	0x00003d50
        /*05ec*/ 	.word	0x00000000
        /*05f0*/ 	.word	0x00000000
        /*05f4*/ 	.short	0x0101
        /*05f6*/ 	.byte	0xff
	.zero		1


	//   ....[79]....
        /*05f8*/ 	.word	0x00004070
        /*05fc*/ 	.word	0x000000ff
        /*0600*/ 	.word	0x000000b8
        /*0604*/ 	.short	0x010a
        /*0606*/ 	.byte	0x07
	.zero		1


	//   ....[80]....
        /*0608*/ 	.word	0x00004260
        /*060c*/ 	.word	0x000000ff
        /*0610*/ 	.word	0x00000090
        /*0614*/ 	.short	0x010a
        /*0616*/ 	.byte	0x07
	.zero		1


	//   ....[81]....
        /*0618*/ 	.word	0x000043d0
        /*061c*/ 	.word	0x000000ff
        /*0620*/ 	.word	0x00000070
        /*0624*/ 	.short	0x010b
        /*0626*/ 	.byte	0x07
	.zero		1


	//   ....[82]....
        /*0628*/ 	.word	0x000043e0
        /*062c*/ 	.word	0x000000ff
        /*0630*/ 	.word	0x00000000
        /*0634*/ 	.short	0x0101
        /*0636*/ 	.byte	0x08
	.zero		1


	//   ....[83]....
        /*0638*/ 	.word	0x000043f0
        /*063c*/ 	.word	0x000000ff
        /*0640*/ 	.word	0x00000098
        /*0644*/ 	.short	0x010a
        /*0646*/ 	.byte	0x07
	.zero		1


	//   ....[84]....
        /*0648*/ 	.word	0x00004540
        /*064c*/ 	.word	0x000000ff
        /*0650*/ 	.word	0x00000078
        /*0654*/ 	.short	0x010b
        /*0656*/ 	.byte	0x07
	.zero		1


	//   ....[85]....
        /*0658*/ 	.word	0x00004550
        /*065c*/ 	.word	0x000000ff
        /*0660*/ 	.word	0x00000000
        /*0664*/ 	.short	0x0101
        /*0666*/ 	.byte	0x08
	.zero		1


	//   ....[86]....
        /*0668*/ 	.word	0x00004560
        /*066c*/ 	.word	0x000000ff
        /*0670*/ 	.word	0x000000a0
        /*0674*/ 	.short	0x010a
        /*0676*/ 	.byte	0x07
	.zero		1


	//   ....[87]....
        /*0678*/ 	.word	0x000046e0
        /*067c*/ 	.word	0x000000ff
        /*0680*/ 	.word	0x00000080
        /*0684*/ 	.short	0x010b
        /*0686*/ 	.byte	0x07
	.zero		1


	//   ....[88]....
        /*0688*/ 	.word	0x00004720
        /*068c*/ 	.word	0x000000ff
        /*0690*/ 	.word	0x00000000
        /*0694*/ 	.short	0x0101
        /*0696*/ 	.byte	0x08
	.zero		1


	//   ....[89]....
        /*0698*/ 	.word	0x00004760
        /*069c*/ 	.word	0x000000ff
        /*06a0*/ 	.word	0x000000a8
        /*06a4*/ 	.short	0x010a
        /*06a6*/ 	.byte	0x07
	.zero		1


	//   ....[90]....
        /*06a8*/ 	.word	0x000049a0
        /*06ac*/ 	.word	0x000000ff
        /*06b0*/ 	.word	0x00000088
        /*06b4*/ 	.short	0x010b
        /*06b6*/ 	.byte	0x07
	.zero		1


	//   ....[91]....
        /*06b8*/ 	.word	0x000049c0
        /*06bc*/ 	.word	0x000000ff
        /*06c0*/ 	.word	0x00000000
        /*06c4*/ 	.short	0x0101
        /*06c6*/ 	.byte	0x0d
	.zero		1


	//   ....[92]....
        /*06c8*/ 	.word	0x000049f0
        /*06cc*/ 	.word	0x000000ff
        /*06d0*/ 	.word	0x00000090
        /*06d4*/ 	.short	0x010a
        /*06d6*/ 	.byte	0x07
	.zero		1


	//   ....[93]....
        /*06d8*/ 	.word	0x00004a10
        /*06dc*/ 	.word	0x000000ff
        /*06e0*/ 	.word	0x00000098
        /*06e4*/ 	.short	0x010a
        /*06e6*/ 	.byte	0x07
	.zero		1


	//   ....[94]....
        /*06e8*/ 	.word	0x00004a30
        /*06ec*/ 	.word	0x000000ff
        /*06f0*/ 	.word	0x000000a0
        /*06f4*/ 	.short	0x010a
        /*06f6*/ 	.byte	0x07
	.zero		1


	//   ....[95]....
        /*06f8*/ 	.word	0x00004a70
        /*06fc*/ 	.word	0x00000000
        /*0700*/ 	.word	0x000000a8
        /*0704*/ 	.short	0x010a
        /*0706*/ 	.byte	0xff
	.zero		1


	//   ....[96]....
        /*0708*/ 	.word	0x00004db0
        /*070c*/ 	.word	0x00000000
        /*0710*/ 	.word	0x000000c0
        /*0714*/ 	.short	0x010a
        /*0716*/ 	.byte	0xff
	.zero		1


	//   ....[97]....
        /*0718*/ 	.word	0x00004ec0
        /*071c*/ 	.word	0x00000000
        /*0720*/ 	.word	0x00000000
        /*0724*/ 	.short	0x0101
        /*0726*/ 	.byte	0xff
	.zero		1


	//   ....[98]....
        /*0728*/ 	.word	0x000058e0
        /*072c*/ 	.word	0x00000002
        /*0730*/ 	.word	0x00000070
        /*0734*/ 	.short	0x010a
        /*0736*/ 	.byte	0xff
	.zero		1


	//   ....[99]....
        /*0738*/ 	.word	0x00005920
        /*073c*/ 	.word	0x00000071
        /*0740*/ 	.word	0x000000e0
        /*0744*/ 	.short	0x010a
        /*0746*/ 	.byte	0xff
	.zero		1


	//   ....[100]....
        /*0748*/ 	.word	0x00005a60
        /*074c*/ 	.word	0x00000002
        /*0750*/ 	.word	0x00000070
        /*0754*/ 	.short	0x010a
        /*0756*/ 	.byte	0xff
	.zero		1


	//   ....[101]....
        /*0758*/ 	.word	0x00005b80
        /*075c*/ 	.word	0x00000000
        /*0760*/ 	.word	0x00000000
        /*0764*/ 	.short	0x0101
        /*0766*/ 	.byte	0xff
	.zero		1


	//   ....[102]....
        /*0768*/ 	.word	0x00005c00
        /*076c*/ 	.word	0x00000071
        /*0770*/ 	.word	0x000000e0
        /*0774*/ 	.short	0x010a
        /*0776*/ 	.byte	0xff
	.zero		1


	//   ....[103]....
        /*0778*/ 	.word	0x00006750
        /*077c*/ 	.word	0x00000000
        /*0780*/ 	.word	0x00000070
        /*0784*/ 	.short	0x010a
        /*0786*/ 	.byte	0xff
	.zero		1


	//   ....[104]....
        /*0788*/ 	.word	0x00006810
        /*078c*/ 	.word	0x00000000
        /*0790*/ 	.word	0x00000070
        /*0794*/ 	.short	0x010a
        /*0796*/ 	.byte	0xff
	.zero		1


	//   ....[105]....
        /*0798*/ 	.word	0x00006940
        /*079c*/ 	.word	0x00000000
        /*07a0*/ 	.word	0x00000000
        /*07a4*/ 	.short	0x0101
        /*07a6*/ 	.byte	0xff
	.zero		1


	//   ....[106]....
        /*07a8*/ 	.word	0x000074b0
        /*07ac*/ 	.word	0x00000000
        /*07b0*/ 	.word	0x00000070
        /*07b4*/ 	.short	0x010a
        /*07b6*/ 	.byte	0xff
	.zero		1


	//   ....[107]....
        /*07b8*/ 	.word	0x00007570
        /*07bc*/ 	.word	0x00000000
        /*07c0*/ 	.word	0x00000070
        /*07c4*/ 	.short	0x010a
        /*07c6*/ 	.byte	0xff
	.zero		1


	//   ....[108]....
        /*07c8*/ 	.word	0x000076a0
        /*07cc*/ 	.word	0x00000000
        /*07d0*/ 	.word	0x00000000
        /*07d4*/ 	.short	0x0101
        /*07d6*/ 	.byte	0xff
	.zero		1


	//   ....[109]....
        /*07d8*/ 	.word	0x00008240
        /*07dc*/ 	.word	0x00000000
        /*07e0*/ 	.word	0x00000070
        /*07e4*/ 	.short	0x010a
        /*07e6*/ 	.byte	0xff
	.zero		1


	//   ....[110]....
        /*07e8*/ 	.word	0x00008300
        /*07ec*/ 	.word	0x00000000
        /*07f0*/ 	.word	0x00000070
        /*07f4*/ 	.short	0x010a
        /*07f6*/ 	.byte	0xff
	.zero		1


	//   ....[111]....
        /*07f8*/ 	.word	0x00008430
        /*07fc*/ 	.word	0x00000000
        /*0800*/ 	.word	0x00000000
        /*0804*/ 	.short	0x0101
        /*0806*/ 	.byte	0xff
	.zero		1


	//   ....[112]....
        /*0808*/ 	.word	0x00008870
        /*080c*/ 	.word	0x000000ff
        /*0810*/ 	.word	0x00000000
        /*0814*/ 	.short	0x0101
        /*0816*/ 	.byte	0x05
	.zero		1


	//   ....[113]....
        /*0818*/ 	.word	0x000090b0
        /*081c*/ 	.word	0x00000002
        /*0820*/ 	.word	0x00000130
        /*0824*/ 	.short	0x010a
        /*0826*/ 	.byte	0xff
	.zero		1


	//   ....[114]....
        /*0828*/ 	.word	0x00009110
        /*082c*/ 	.word	0x00000002
        /*0830*/ 	.word	0x00000038
        /*0834*/ 	.short	0x010a
        /*0836*/ 	.byte	0xff
	.zero		1


	//   ....[115]....
        /*0838*/ 	.word	0x00009170
        /*083c*/ 	.word	0x00000002
        /*0840*/ 	.word	0x00000038
        /*0844*/ 	.short	0x010a
        /*0846*/ 	.byte	0xff
	.zero		1


	//   ....[116]....
        /*0848*/ 	.word	0x000091c0
        /*084c*/ 	.word	0x00000002
        /*0850*/ 	.word	0x000000c0
        /*0854*/ 	.short	0x010a
        /*0856*/ 	.byte	0xff
	.zero		1


	//   ....[117]....
        /*0858*/ 	.word	0x00009220
        /*085c*/ 	.word	0x00000000
        /*0860*/ 	.word	0x00000000
        /*0864*/ 	.short	0x010a
        /*0866*/ 	.byte	0xff
	.zero		1


	//   ....[118]....
        /*0868*/ 	.word	0x00009280
        /*086c*/ 	.word	0x00000000
        /*0870*/ 	.word	0x00000000
        /*0874*/ 	.short	0x010a
        /*0876*/ 	.byte	0xff
	.zero		1


	//   ....[119]....
        /*0878*/ 	.word	0x000092e0
        /*087c*/ 	.word	0x00000000
        /*0880*/ 	.word	0x00000000
        /*0884*/ 	.short	0x010a
        /*0886*/ 	.byte	0xff
	.zero		1


	//   ....[120]....
        /*0888*/ 	.word	0x00009340
        /*088c*/ 	.word	0x00000000
        /*0890*/ 	.word	0x00000000
        /*0894*/ 	.short	0x010a
        /*0896*/ 	.byte	0xff
	.zero		1


	//   ....[121]....
        /*0898*/ 	.word	0x000093a0
        /*089c*/ 	.word	0x00000000
        /*08a0*/ 	.word	0x00000000
        /*08a4*/ 	.short	0x010a
        /*08a6*/ 	.byte	0xff
	.zero		1


	//   ....[122]....
        /*08a8*/ 	.word	0x00009400
        /*08ac*/ 	.word	0x00000000
        /*08b0*/ 	.word	0x00000000
        /*08b4*/ 	.short	0x010a
        /*08b6*/ 	.byte	0xff
	.zero		1


	//   ....[123]....
        /*08b8*/ 	.word	0x00009450
        /*08bc*/ 	.word	0x00000000
        /*08c0*/ 	.word	0x00000120
        /*08c4*/ 	.short	0x010a
        /*08c6*/ 	.byte	0xff
	.zero		1


	//   ....[124]....
        /*08c8*/ 	.word	0x000094b0
        /*08cc*/ 	.word	0x00000000
        /*08d0*/ 	.word	0x000000d0
        /*08d4*/ 	.short	0x010a
        /*08d6*/ 	.byte	0xff
	.zero		1


	//   ....[125]....
        /*08d8*/ 	.word	0x00009500
        /*08dc*/ 	.word	0x00000000
        /*08e0*/ 	.word	0x000000c0
        /*08e4*/ 	.short	0x010a
        /*08e6*/ 	.byte	0xff
	.zero		1


	//   ....[126]....
        /*08e8*/ 	.word	0x00009560
        /*08ec*/ 	.word	0x00000000
        /*08f0*/ 	.word	0x000000d0
        /*08f4*/ 	.short	0x010a
        /*08f6*/ 	.byte	0xff
	.zero		1


	//   ....[127]....
        /*08f8*/ 	.word	0x000095b0
        /*08fc*/ 	.word	0x00000000
        /*0900*/ 	.word	0x000000c0
        /*0904*/ 	.short	0x010a
        /*0906*/ 	.byte	0xff
	.zero		1


	//   ....[128]....
        /*0908*/ 	.word	0x00009610
        /*090c*/ 	.word	0x00000002
        /*0910*/ 	.word	0x00000100
        /*0914*/ 	.short	0x010a
        /*0916*/ 	.byte	0xff
	.zero		1


	//   ....[129]....
        /*0918*/ 	.word	0x00009670
        /*091c*/ 	.word	0x00000000
        /*0920*/ 	.word	0x00000000
        /*0924*/ 	.short	0x010a
        /*0926*/ 	.byte	0xff
	.zero		1


	//   ....[130]....
        /*0928*/ 	.word	0x000096d0
        /*092c*/ 	.word	0x00000000
        /*0930*/ 	.word	0x00000000
        /*0934*/ 	.short	0x010a
        /*0936*/ 	.byte	0xff
	.zero		1


	//   ....[131]....
        /*0938*/ 	.word	0x00009730
        /*093c*/ 	.word	0x00000000
        /*0940*/ 	.word	0x00000000
        /*0944*/ 	.short	0x010a
        /*0946*/ 	.byte	0xff
	.zero		1


	//   ....[132]....
        /*0948*/ 	.word	0x00009790
        /*094c*/ 	.word	0x00000000
        /*0950*/ 	.word	0x00000000
        /*0954*/ 	.short	0x010a
        /*0956*/ 	.byte	0xff
	.zero		1


	//   ....[133]....
        /*0958*/ 	.word	0x000097f0
        /*095c*/ 	.word	0x00000000
        /*0960*/ 	.word	0x00000000
        /*0964*/ 	.short	0x010a
        /*0966*/ 	.byte	0xff
	.zero		1


	//   ....[134]....
        /*0968*/ 	.word	0x00009840
        /*096c*/ 	.word	0x00000000
        /*0970*/ 	.word	0x000000c0
        /*0974*/ 	.short	0x010a
        /*0976*/ 	.byte	0xff
	.zero		1


	//   ....[135]....
        /*0978*/ 	.word	0x000098a0
        /*097c*/ 	.word	0x00000000
        /*0980*/ 	.word	0x000000b8
        /*0984*/ 	.short	0x010a
        /*0986*/ 	.byte	0xff
	.zero		1


	//   ....[136]....
        /*0988*/ 	.word	0x00009900
        /*098c*/ 	.word	0x00000000
        /*0990*/ 	.word	0x00000090
        /*0994*/ 	.short	0x010a
        /*0996*/ 	.byte	0xff
	.zero		1


	//   ....[137]....
        /*0998*/ 	.word	0x00009960
        /*099c*/ 	.word	0x00000000
        /*09a0*/ 	.word	0x00000098
        /*09a4*/ 	.short	0x010a
        /*09a6*/ 	.byte	0xff
	.zero		1


	//   ....[138]....
        /*09a8*/ 	.word	0x000099c0
        /*09ac*/ 	.word	0x00000000
        /*09b0*/ 	.word	0x000000a0
        /*09b4*/ 	.short	0x010a
        /*09b6*/ 	.byte	0xff
	.zero		1


	//   ....[139]....
        /*09b8*/ 	.word	0x00009a20
        /*09bc*/ 	.word	0x00000000
        /*09c0*/ 	.word	0x000000a8
        /*09c4*/ 	.short	0x010a
        /*09c6*/ 	.byte	0xff
	.zero		1


	//   ....[140]....
        /*09c8*/ 	.word	0x00009a80
        /*09cc*/ 	.word	0x00000000
        /*09d0*/ 	.word	0x00000090
        /*09d4*/ 	.short	0x010a
        /*09d6*/ 	.byte	0xff
	.zero		1


	//   ....[141]....
        /*09d8*/ 	.word	0x00009ae0
        /*09dc*/ 	.word	0x00000000
        /*09e0*/ 	.word	0x00000098
        /*09e4*/ 	.short	0x010a
        /*09e6*/ 	.byte	0xff
	.zero		1


	//   ....[142]....
        /*09e8*/ 	.word	0x00009b40
        /*09ec*/ 	.word	0x00000000
        /*09f0*/ 	.word	0x000000a0
        /*09f4*/ 	.short	0x010a
        /*09f6*/ 	.byte	0xff
	.zero		1


	//   ....[143]....
        /*09f8*/ 	.word	0x00009b90
        /*09fc*/ 	.word	0x00000000
        /*0a00*/ 	.word	0x000000c0
        /*0a04*/ 	.short	0x010a
        /*0a06*/ 	.byte	0xff
	.zero		1


	//   ....[144]....
        /*0a08*/ 	.word	0x00009be0
        /*0a0c*/ 	.word	0x00000002
        /*0a10*/ 	.word	0x00000070
        /*0a14*/ 	.short	0x010a
        /*0a16*/ 	.byte	0xff
	.zero		1


	//   ....[145]....
        /*0a18*/ 	.word	0x00009c30
        /*0a1c*/ 	.word	0x00000071
        /*0a20*/ 	.word	0x000000e0
        /*0a24*/ 	.short	0x010a
        /*0a26*/ 	.byte	0xff
	.zero		1


	//   ....[146]....
        /*0a28*/ 	.word	0x00009c80
        /*0a2c*/ 	.word	0x00000000
        /*0a30*/ 	.word	0x00000070
        /*0a34*/ 	.short	0x010a
        /*0a36*/ 	.byte	0xff
	.zero		1


	//   ....[147]....
        /*0a38*/ 	.word	0x00009cd0
        /*0a3c*/ 	.word	0x00000000
        /*0a40*/ 	.word	0x00000070
        /*0a44*/ 	.short	0x010a
        /*0a46*/ 	.byte	0xff
	.zero		1


	//   ....[148]....
        /*0a48*/ 	.word	0x00009d20
        /*0a4c*/ 	.word	0x00000000
        /*0a50*/ 	.word	0x00000070
        /*0a54*/ 	.short	0x010a
        /*0a56*/ 	.byte	0xff
	.zero		1


	//----- nvinfo : EIATTR_NUM_MBARRIERS
	.align		4
.L_48:
        /*0a58*/ 	.byte	0x03, 0x38
        /*0a5a*/ 	.short	0x0028


	//----- nvinfo : EIATTR_EXIT_INSTR_OFFSETS
	.align		4
        /*0a5c*/ 	.byte	0x04, 0x1c
        /*0a5e*/ 	.short	(.L_50 - .L_49)


	//   ....[0]....
.L_49:
        /*0a60*/ 	.word	0x00002710


	//   ....[1]....
        /*0a64*/ 	.word	0x00002c00


	//   ....[2]....
        /*0a68*/ 	.word	0x00002c60


	//   ....[3]....
        /*0a6c*/ 	.word	0x00003a70


	//   ....[4]....
        /*0a70*/ 	.word	0x00004aa0


	//   ....[5]....
        /*0a74*/ 	.word	0x00004ae0


	//   ....[6]....
        /*0a78*/ 	.word	0x000090a0


	//----- nvinfo : EIATTR_MAX_THREADS
	.align		4
.L_50:
        /*0a7c*/ 	.byte	0x04, 0x05
        /*0a7e*/ 	.short	(.L_52 - .L_51)
.L_51:
        /*0a80*/ 	.word	0x00000100
        /*0a84*/ 	.word	0x00000001
        /*0a88*/ 	.word	0x00000001


	//----- nvinfo : EIATTR_CRS_STACK_SIZE
	.align		4
.L_52:
        /*0a8c*/ 	.byte	0x04, 0x1e
        /*0a8e*/ 	.short	(.L_54 - .L_53)
.L_53:
        /*0a90*/ 	.word	0x00000000


	//----- nvinfo : EIATTR_CBANK_PARAM_SIZE
	.align		4
.L_54:
        /*0a94*/ 	.byte	0x03, 0x19
        /*0a96*/ 	.short	0x0800


	//----- nvinfo : EIATTR_PARAM_CBANK
	.align		4
        /*0a98*/ 	.byte	0x04, 0x0a
        /*0a9a*/ 	.short	(.L_56 - .L_55)
	.align		4
.L_55:
        /*0a9c*/ 	.word	index@(.nv.constant0._ZN7cutlass13device_kernelINS_4gemm6kernel13GemmUniversalIN4cute5tupleIJiiiiEEENS1_10collective13CollectiveMmaINS1_35MainloopSm100TmaUmmaWarpSpecializedILi7ELi2ELi4ENS5_IJNS4_1CILi1EEESB_SB_EEEEENS5_IJNSA_ILi64EEENSA_ILi256EEENSA_ILi32EEEEEENS_12float_e4m3_tENS5_IJlSB_lEEESI_SJ_NS4_8TiledMMAINS4_8MMA_AtomIJNS4_10MMA_TraitsINS4_19SM100_MMA_F8F6F4_SSEJSI_SI_fSE_SF_NS4_17integral_constantINS4_4UMMA5MajorELSQ_0EEESR_NSO_INSP_7ScaleInELSS_0EEEST_EEEEEENS4_6LayoutISC_NS5_IJNSA_ILi0EEESX_SX_EEEEENS5_IJNS4_10UnderscoreES10_S10_EEEEENS4_13SM90_TMA_LOADENS4_14ComposedLayoutINS4_7SwizzleILi1ELi4ELi3EEENS4_18smem_ptr_flag_bitsILi8EEENSW_INS5_IJNSA_ILi8EEESG_EEENS5_IJSG_SB_EEEEEEEvNS4_8identityES13_S1D_vS1E_EENS_8epilogue10collective18CollectiveEpilogueINS1G_23Sm100TmaWarpSpecializedILi4ELi2ELi32ELb0ELb0EEEJSH_NS5_IJNSW_ISE_SB_EES1L_EEESI_SJ_SI_SJ_NS1G_6fusion15FusionCallbacksIS1K_NS1N_17LinearCombinationISI_fSI_fLNS_15FloatRoundStyleE2EEESH_S1M_JEEENS4_5SM1004TMEM4LOAD26SM100_TMEM_LOAD_16dp32b32xES13_NS14_INS15_ILi2ELi4ELi3EEES18_NSW_INS5_IJS19_SE_EEENS5_IJSE_SB_EEEEEEENS4_39AutoVectorizingCopyWithAssumedAlignmentILi128EEENS4_14SM90_TMA_STOREES21_S23_S23_EEEvvEEEEvNT_6ParamsE)
        /*0aa0*/ 	.short	0x0380
        /*0aa2*/ 	.short	0x0800


	//----- nvinfo : EIATTR_SW_WAR
	.align		4
.L_56:
        /*0aa4*/ 	.byte	0x04, 0x36
        /*0aa6*/ 	.short	(.L_58 - .L_57)
.L_57:
        /*0aa8*/ 	.word	0x00000008
.L_58:


//--------------------- .nv.callgraph             --------------------------
	.section	.nv.callgraph,"",@"SHT_CUDA_CALLGRAPH"
	.align	4
	.sectionentsize	8
	.align		4
        /*0000*/ 	.word	0x00000000
	.align		4
        /*0004*/ 	.word	0xffffffff
	.align		4
        /*0008*/ 	.word	index@(_ZN7cutlass13device_kernelINS_4gemm6kernel13GemmUniversalIN4cute5tupleIJiiiiEEENS1_10collective13CollectiveMmaINS1_35MainloopSm100TmaUmmaWarpSpecializedILi7ELi2ELi4ENS5_IJNS4_1CILi1EEESB_SB_EEEEENS5_IJNSA_ILi64EEENSA_ILi256EEENSA_ILi32EEEEEENS_12float_e4m3_tENS5_IJlSB_lEEESI_SJ_NS4_8TiledMMAINS4_8MMA_AtomIJNS4_10MMA_TraitsINS4_19SM100_MMA_F8F6F4_SSEJSI_SI_fSE_SF_NS4_17integral_constantINS4_4UMMA5MajorELSQ_0EEESR_NSO_INSP_7ScaleInELSS_0EEEST_EEEEEENS4_6LayoutISC_NS5_IJNSA_ILi0EEESX_SX_EEEEENS5_IJNS4_10UnderscoreES10_S10_EEEEENS4_13SM90_TMA_LOADENS4_14ComposedLayoutINS4_7SwizzleILi1ELi4ELi3EEENS4_18smem_ptr_flag_bitsILi8EEENSW_INS5_IJNSA_ILi8EEESG_EEENS5_IJSG_SB_EEEEEEEvNS4_8identityES13_S1D_vS1E_EENS_8epilogue10collective18CollectiveEpilogueINS1G_23Sm100TmaWarpSpecializedILi4ELi2ELi32ELb0ELb0EEEJSH_NS5_IJNSW_ISE_SB_EES1L_EEESI_SJ_SI_SJ_NS1G_6fusion15FusionCallbacksIS1K_NS1N_17LinearCombinationISI_fSI_fLNS_15FloatRoundStyleE2EEESH_S1M_JEEENS4_5SM1004TMEM4LOAD26SM100_TMEM_LOAD_16dp32b32xES13_NS14_INS15_ILi2ELi4ELi3EEES18_NSW_INS5_IJS19_SE_EEENS5_IJSE_SB_EEEEEEENS4_39AutoVectorizingCopyWithAssumedAlignmentILi128EEENS4_14SM90_TMA_STOREES21_S23_S23_EEEvvEEEEvNT_6ParamsE)
	.align		4
        /*000c*/ 	.word	index@(__assertfail)
	.align		4
        /*0010*/ 	.word	0x00000000
	.align		4
        /*0014*/ 	.word	0xfffffffe
	.align		4
        /*0018*/ 	.word	0x00000000
	.align		4
        /*001c*/ 	.word	0xfffffffd
	.align		4
        /*0020*/ 	.word	0x00000000
	.align		4
        /*0024*/ 	.word	0xfffffffc


//--------------------- .nv.constant4             --------------------------
	.section	.nv.constant4,"a",@progbits
	.align	8
	.align		8
.nv.constant4:
        /*0000*/ 	.dword	__assertfail
	.align		8
        /*0008*/ 	.dword	__unnamed_1
	.align		8
        /*0010*/ 	.dword	__unnamed_2
	.align		8
        /*0018*/ 	.dword	__unnamed_3
	.align		8
        /*0020*/ 	.dword	_ZN40_INTERNAL_f6eed2f0_4_k_cu_29840edf_275804cuda3std3__45__cpo5beginE
	.align		8
        /*0028*/ 	.dword	_ZN40_INTERNAL_f6eed2f0_4_k_cu_29840edf_275804cuda3std3__45__cpo3endE
	.align		8
        /*0030*/ 	.dword	_ZN40_INTERNAL_f6eed2f0_4_k_cu_29840edf_275804cuda3std3__45__cpo6cbeginE
	.align		8
        /*0038*/ 	.dword	_ZN40_INTERNAL_f6eed2f0_4_k_cu_29840edf_275804cuda3std3__45__cpo4cendE
	.align		8
        /*0040*/ 	.dword	_ZN40_INTERNAL_f6eed2f0_4_k_cu_29840edf_275804cuda3std3__442_GLOBAL__N__f6eed2f0_4_k_cu_29840edf_275806ignoreE
	.align		8
        /*0048*/ 	.dword	_ZN40_INTERNAL_f6eed2f0_4_k_cu_29840edf_275804cuda3std3__419piecewise_constructE
	.align		8
        /*0050*/ 	.dword	_ZN40_INTERNAL_f6eed2f0_4_k_cu_29840edf_275804cuda3std3__48in_placeE
	.align		8
        /*0058*/ 	.dword	_ZN40_INTERNAL_f6eed2f0_4_k_cu_29840edf_275804cuda3std6ranges3__45__cpo4swapE
	.align		8
        /*0060*/ 	.dword	_ZN40_INTERNAL_f6eed2f0_4_k_cu_29840edf_275804cuda3std6ranges3__45__cpo9iter_moveE
	.align		8
        /*0068*/ 	.dword	_ZN40_INTERNAL_f6eed2f0_4_k_cu_29840edf_275804cute7productE
	.align		8
        /*0070*/ 	.dword	_ZN40_INTERNAL_f6eed2f0_4_k_cu_29840edf_275804cute1_E
	.align		8
        /*0078*/ 	.dword	$str$25
	.align		8
        /*0080*/ 	.dword	$str$26
	.align		8
        /*0088*/ 	.dword	$str$27
	.align		8
        /*0090*/ 	.dword	$str$28


//--------------------- .text._ZN7cutlass13device_kernelINS_4gemm6kernel13GemmUniversalIN4cute5tupleIJiiiiEEENS1_10collective13CollectiveMmaINS1_35MainloopSm100TmaUmmaWarpSpecializedILi7ELi2ELi4ENS5_IJNS4_1CILi1EEESB_SB_EEEEENS5_IJNSA_ILi64EEENSA_ILi256EEENSA_ILi32EEEEEENS_12float_e4m3_tENS5_IJlSB_lEEESI_SJ_NS4_8TiledMMAINS4_8MMA_AtomIJNS4_10MMA_TraitsINS4_19SM100_MMA_F8F6F4_SSEJSI_SI_fSE_SF_NS4_17integral_constantINS4_4UMMA5MajorELSQ_0EEESR_NSO_INSP_7ScaleInELSS_0EEEST_EEEEEENS4_6LayoutISC_NS5_IJNSA_ILi0EEESX_SX_EEEEENS5_IJNS4_10UnderscoreES10_S10_EEEEENS4_13SM90_TMA_LOADENS4_14ComposedLayoutINS4_7SwizzleILi1ELi4ELi3EEENS4_18smem_ptr_flag_bitsILi8EEENSW_INS5_IJNSA_ILi8EEESG_EEENS5_IJSG_SB_EEEEEEEvNS4_8identityES13_S1D_vS1E_EENS_8epilogue10collective18CollectiveEpilogueINS1G_23Sm100TmaWarpSpecializedILi4ELi2ELi32ELb0ELb0EEEJSH_NS5_IJNSW_ISE_SB_EES1L_EEESI_SJ_SI_SJ_NS1G_6fusion15FusionCallbacksIS1K_NS1N_17LinearCombinationISI_fSI_fLNS_15FloatRoundStyleE2EEESH_S1M_JEEENS4_5SM1004TMEM4LOAD26SM100_TMEM_LOAD_16dp32b32xES13_NS14_INS15_ILi2ELi4ELi3EEES18_NSW_INS5_IJS19_SE_EEENS5_IJSE_SB_EEEEEEENS4_39AutoVectorizingCopyWithAssumedAlignmentILi128EEENS4_14SM90_TMA_STOREES21_S23_S23_EEEvvEEEEvNT_6ParamsE --------------------------
	.section	.text._ZN7cutlass13device_kernelINS_4gemm6kernel13GemmUniversalIN4cute5tupleIJiiiiEEENS1_10collective13CollectiveMmaINS1_35MainloopSm100TmaUmmaWarpSpecializedILi7ELi2ELi4ENS5_IJNS4_1CILi1EEESB_SB_EEEEENS5_IJNSA_ILi64EEENSA_ILi256EEENSA_ILi32EEEEEENS_12float_e4m3_tENS5_IJlSB_lEEESI_SJ_NS4_8TiledMMAINS4_8MMA_AtomIJNS4_10MMA_TraitsINS4_19SM100_MMA_F8F6F4_SSEJSI_SI_fSE_SF_NS4_17integral_constantINS4_4UMMA5MajorELSQ_0EEESR_NSO_INSP_7ScaleInELSS_0EEEST_EEEEEENS4_6LayoutISC_NS5_IJNSA_ILi0EEESX_SX_EEEEENS5_IJNS4_10UnderscoreES10_S10_EEEEENS4_13SM90_TMA_LOADENS4_14ComposedLayoutINS4_7SwizzleILi1ELi4ELi3EEENS4_18smem_ptr_flag_bitsILi8EEENSW_INS5_IJNSA_ILi8EEESG_EEENS5_IJSG_SB_EEEEEEEvNS4_8identityES13_S1D_vS1E_EENS_8epilogue10collective18CollectiveEpilogueINS1G_23Sm100TmaWarpSpecializedILi4ELi2ELi32ELb0ELb0EEEJSH_NS5_IJNSW_ISE_SB_EES1L_EEESI_SJ_SI_SJ_NS1G_6fusion15FusionCallbacksIS1K_NS1N_17LinearCombinationISI_fSI_fLNS_15FloatRoundStyleE2EEESH_S1M_JEEENS4_5SM1004TMEM4LOAD26SM100_TMEM_LOAD_16dp32b32xES13_NS14_INS15_ILi2ELi4ELi3EEES18_NSW_INS5_IJS19_SE_EEENS5_IJSE_SB_EEEEEEENS4_39AutoVectorizingCopyWithAssumedAlignmentILi128EEENS4_14SM90_TMA_STOREES21_S23_S23_EEEvvEEEEvNT_6ParamsE,"ax",@progbits
	.align	128
.text._ZN7cutlass13device_kernelINS_4gemm6kernel13GemmUniversalIN4cute5tupleIJiiiiEEENS1_10collective13CollectiveMmaINS1_35MainloopSm100TmaUmmaWarpSpecializedILi7ELi2ELi4ENS5_IJNS4_1CILi1EEESB_SB_EEEEENS5_IJNSA_ILi64EEENSA_ILi256EEENSA_ILi32EEEEEENS_12float_e4m3_tENS5_IJlSB_lEEESI_SJ_NS4_8TiledMMAINS4_8MMA_AtomIJNS4_10MMA_TraitsINS4_19SM100_MMA_F8F6F4_SSEJSI_SI_fSE_SF_NS4_17integral_constantINS4_4UMMA5MajorELSQ_0EEESR_NSO_INSP_7ScaleInELSS_0EEEST_EEEEEENS4_6LayoutISC_NS5_IJNSA_ILi0EEESX_SX_EEEEENS5_IJNS4_10UnderscoreES10_S10_EEEEENS4_13SM90_TMA_LOADENS4_14ComposedLayoutINS4_7SwizzleILi1ELi4ELi3EEENS4_18smem_ptr_flag_bitsILi8EEENSW_INS5_IJNSA_ILi8EEESG_EEENS5_IJSG_SB_EEEEEEEvNS4_8identityES13_S1D_vS1E_EENS_8epilogue10collective18CollectiveEpilogueINS1G_23Sm100TmaWarpSpecializedILi4ELi2ELi32ELb0ELb0EEEJSH_NS5_IJNSW_ISE_SB_EES1L_EEESI_SJ_SI_SJ_NS1G_6fusion15FusionCallbacksIS1K_NS1N_17LinearCombinationISI_fSI_fLNS_15FloatRoundStyleE2EEESH_S1M_JEEENS4_5SM1004TMEM4LOAD26SM100_TMEM_LOAD_16dp32b32xES13_NS14_INS15_ILi2ELi4ELi3EEES18_NSW_INS5_IJS19_SE_EEENS5_IJSE_SB_EEEEEEENS4_39AutoVectorizingCopyWithAssumedAlignmentILi128EEENS4_14SM90_TMA_STOREES21_S23_S23_EEEvvEEEEvNT_6ParamsE:
        .type           _ZN7cutlass13device_kernelINS_4gemm6kernel13GemmUniversalIN4cute5tupleIJiiiiEEENS1_10collective13CollectiveMmaINS1_35MainloopSm100TmaUmmaWarpSpecializedILi7ELi2ELi4ENS5_IJNS4_1CILi1EEESB_SB_EEEEENS5_IJNSA_ILi64EEENSA_ILi256EEENSA_ILi32EEEEEENS_12float_e4m3_tENS5_IJlSB_lEEESI_SJ_NS4_8TiledMMAINS4_8MMA_AtomIJNS4_10MMA_TraitsINS4_19SM100_MMA_F8F6F4_SSEJSI_SI_fSE_SF_NS4_17integral_constantINS4_4UMMA5MajorELSQ_0EEESR_NSO_INSP_7ScaleInELSS_0EEEST_EEEEEENS4_6LayoutISC_NS5_IJNSA_ILi0EEESX_SX_EEEEENS5_IJNS4_10UnderscoreES10_S10_EEEEENS4_13SM90_TMA_LOADENS4_14ComposedLayoutINS4_7SwizzleILi1ELi4ELi3EEENS4_18smem_ptr_flag_bitsILi8EEENSW_INS5_IJNSA_ILi8EEESG_EEENS5_IJSG_SB_EEEEEEEvNS4_8identityES13_S1D_vS1E_EENS_8epilogue10collective18CollectiveEpilogueINS1G_23Sm100TmaWarpSpecializedILi4ELi2ELi32ELb0ELb0EEEJSH_NS5_IJNSW_ISE_SB_EES1L_EEESI_SJ_SI_SJ_NS1G_6fusion15FusionCallbacksIS1K_NS1N_17LinearCombinationISI_fSI_fLNS_15FloatRoundStyleE2EEESH_S1M_JEEENS4_5SM1004TMEM4LOAD26SM100_TMEM_LOAD_16dp32b32xES13_NS14_INS15_ILi2ELi4ELi3EEES18_NSW_INS5_IJS19_SE_EEENS5_IJSE_SB_EEEEEEENS4_39AutoVectorizingCopyWithAssumedAlignmentILi128EEENS4_14SM90_TMA_STOREES21_S23_S23_EEEvvEEEEvNT_6ParamsE,@function
        .size           _ZN7cutlass13device_kernelINS_4gemm6kernel13GemmUniversalIN4cute5tupleIJiiiiEEENS1_10collective13CollectiveMmaINS1_35MainloopSm100TmaUmmaWarpSpecializedILi7ELi2ELi4ENS5_IJNS4_1CILi1EEESB_SB_EEEEENS5_IJNSA_ILi64EEENSA_ILi256EEENSA_ILi32EEEEEENS_12float_e4m3_tENS5_IJlSB_lEEESI_SJ_NS4_8TiledMMAINS4_8MMA_AtomIJNS4_10MMA_TraitsINS4_19SM100_MMA_F8F6F4_SSEJSI_SI_fSE_SF_NS4_17integral_constantINS4_4UMMA5MajorELSQ_0EEESR_NSO_INSP_7ScaleInELSS_0EEEST_EEEEEENS4_6LayoutISC_NS5_IJNSA_ILi0EEESX_SX_EEEEENS5_IJNS4_10UnderscoreES10_S10_EEEEENS4_13SM90_TMA_LOADENS4_14ComposedLayoutINS4_7SwizzleILi1ELi4ELi3EEENS4_18smem_ptr_flag_bitsILi8EEENSW_INS5_IJNSA_ILi8EEESG_EEENS5_IJSG_SB_EEEEEEEvNS4_8identityES13_S1D_vS1E_EENS_8epilogue10collective18CollectiveEpilogueINS1G_23Sm100TmaWarpSpecializedILi4ELi2ELi32ELb0ELb0EEEJSH_NS5_IJNSW_ISE_SB_EES1L_EEESI_SJ_SI_SJ_NS1G_6fusion15FusionCallbacksIS1K_NS1N_17LinearCombinationISI_fSI_fLNS_15FloatRoundStyleE2EEESH_S1M_JEEENS4_5SM1004TMEM4LOAD26SM100_TMEM_LOAD_16dp32b32xES13_NS14_INS15_ILi2ELi4ELi3EEES18_NSW_INS5_IJS19_SE_EEENS5_IJSE_SB_EEEEEEENS4_39AutoVectorizingCopyWithAssumedAlignmentILi128EEENS4_14SM90_TMA_STOREES21_S23_S23_EEEvvEEEEvNT_6ParamsE,(.L_x_179 - _ZN7cutlass13device_kernelINS_4gemm6kernel13GemmUniversalIN4cute5tupleIJiiiiEEENS1_10collective13CollectiveMmaINS1_35MainloopSm100TmaUmmaWarpSpecializedILi7ELi2ELi4ENS5_IJNS4_1CILi1EEESB_SB_EEEEENS5_IJNSA_ILi64EEENSA_ILi256EEENSA_ILi32EEEEEENS_12float_e4m3_tENS5_IJlSB_lEEESI_SJ_NS4_8TiledMMAINS4_8MMA_AtomIJNS4_10MMA_TraitsINS4_19SM100_MMA_F8F6F4_SSEJSI_SI_fSE_SF_NS4_17integral_constantINS4_4UMMA5MajorELSQ_0EEESR_NSO_INSP_7ScaleInELSS_0EEEST_EEEEEENS4_6LayoutISC_NS5_IJNSA_ILi0EEESX_SX_EEEEENS5_IJNS4_10UnderscoreES10_S10_EEEEENS4_13SM90_TMA_LOADENS4_14ComposedLayoutINS4_7SwizzleILi1ELi4ELi3EEENS4_18smem_ptr_flag_bitsILi8EEENSW_INS5_IJNSA_ILi8EEESG_EEENS5_IJSG_SB_EEEEEEEvNS4_8identityES13_S1D_vS1E_EENS_8epilogue10collective18CollectiveEpilogueINS1G_23Sm100TmaWarpSpecializedILi4ELi2ELi32ELb0ELb0EEEJSH_NS5_IJNSW_ISE_SB_EES1L_EEESI_SJ_SI_SJ_NS1G_6fusion15FusionCallbacksIS1K_NS1N_17LinearCombinationISI_fSI_fLNS_15FloatRoundStyleE2EEESH_S1M_JEEENS4_5SM1004TMEM4LOAD26SM100_TMEM_LOAD_16dp32b32xES13_NS14_INS15_ILi2ELi4ELi3EEES18_NSW_INS5_IJS19_SE_EEENS5_IJSE_SB_EEEEEEENS4_39AutoVectorizingCopyWithAssumedAlignmentILi128EEENS4_14SM90_TMA_STOREES21_S23_S23_EEEvvEEEEvNT_6ParamsE)
        .other          _ZN7cutlass13device_kernelINS_4gemm6kernel13GemmUniversalIN4cute5tupleIJiiiiEEENS1_10collective13CollectiveMmaINS1_35MainloopSm100TmaUmmaWarpSpecializedILi7ELi2ELi4ENS5_IJNS4_1CILi1EEESB_SB_EEEEENS5_IJNSA_ILi64EEENSA_ILi256EEENSA_ILi32EEEEEENS_12float_e4m3_tENS5_IJlSB_lEEESI_SJ_NS4_8TiledMMAINS4_8MMA_AtomIJNS4_10MMA_TraitsINS4_19SM100_MMA_F8F6F4_SSEJSI_SI_fSE_SF_NS4_17integral_constantINS4_4UMMA5MajorELSQ_0EEESR_NSO_INSP_7ScaleInELSS_0EEEST_EEEEEENS4_6LayoutISC_NS5_IJNSA_ILi0EEESX_SX_EEEEENS5_IJNS4_10UnderscoreES10_S10_EEEEENS4_13SM90_TMA_LOADENS4_14ComposedLayoutINS4_7SwizzleILi1ELi4ELi3EEENS4_18smem_ptr_flag_bitsILi8EEENSW_INS5_IJNSA_ILi8EEESG_EEENS5_IJSG_SB_EEEEEEEvNS4_8identityES13_S1D_vS1E_EENS_8epilogue10collective18CollectiveEpilogueINS1G_23Sm100TmaWarpSpecializedILi4ELi2ELi32ELb0ELb0EEEJSH_NS5_IJNSW_ISE_SB_EES1L_EEESI_SJ_SI_SJ_NS1G_6fusion15FusionCallbacksIS1K_NS1N_17LinearCombinationISI_fSI_fLNS_15FloatRoundStyleE2EEESH_S1M_JEEENS4_5SM1004TMEM4LOAD26SM100_TMEM_LOAD_16dp32b32xES13_NS14_INS15_ILi2ELi4ELi3EEES18_NSW_INS5_IJS19_SE_EEENS5_IJSE_SB_EEEEEEENS4_39AutoVectorizingCopyWithAssumedAlignmentILi128EEENS4_14SM90_TMA_STOREES21_S23_S23_EEEvvEEEEvNT_6ParamsE,@"STO_CUDA_ENTRY STV_DEFAULT"
_ZN7cutlass13device_kernelINS_4gemm6kernel13GemmUniversalIN4cute5tupleIJiiiiEEENS1_10collective13CollectiveMmaINS1_35MainloopSm100TmaUmmaWarpSpecializedILi7ELi2ELi4ENS5_IJNS4_1CILi1EEESB_SB_EEEEENS5_IJNSA_ILi64EEENSA_ILi256EEENSA_ILi32EEEEEENS_12float_e4m3_tENS5_IJlSB_lEEESI_SJ_NS4_8TiledMMAINS4_8MMA_AtomIJNS4_10MMA_TraitsINS4_19SM100_MMA_F8F6F4_SSEJSI_SI_fSE_SF_NS4_17integral_constantINS4_4UMMA5MajorELSQ_0EEESR_NSO_INSP_7ScaleInELSS_0EEEST_EEEEEENS4_6LayoutISC_NS5_IJNSA_ILi0EEESX_SX_EEEEENS5_IJNS4_10UnderscoreES10_S10_EEEEENS4_13SM90_TMA_LOADENS4_14ComposedLayoutINS4_7SwizzleILi1ELi4ELi3EEENS4_18smem_ptr_flag_bitsILi8EEENSW_INS5_IJNSA_ILi8EEESG_EEENS5_IJSG_SB_EEEEEEEvNS4_8identityES13_S1D_vS1E_EENS_8epilogue10collective18CollectiveEpilogueINS1G_23Sm100TmaWarpSpecializedILi4ELi2ELi32ELb0ELb0EEEJSH_NS5_IJNSW_ISE_SB_EES1L_EEESI_SJ_SI_SJ_NS1G_6fusion15FusionCallbacksIS1K_NS1N_17LinearCombinationISI_fSI_fLNS_15FloatRoundStyleE2EEESH_S1M_JEEENS4_5SM1004TMEM4LOAD26SM100_TMEM_LOAD_16dp32b32xES13_NS14_INS15_ILi2ELi4ELi3EEES18_NSW_INS5_IJS19_SE_EEENS5_IJSE_SB_EEEEEEENS4_39AutoVectorizingCopyWithAssumedAlignmentILi128EEENS4_14SM90_TMA_STOREES21_S23_S23_EEEvvEEEEvNT_6ParamsE:
[----:B------:R-:W1:Y:S01]  /*0000*/  LDC R1, c[0x0][0x37c] ;  /* 0x0000df00ff017b82 */ /* 0x000e620000000800 */
[----:B------:R-:W2:Y:S01]  /*0010*/  S2R R108, SR_TID.X ;  /* 0x00000000006c7919 */ /* 0x000ea20000002100 */
[----:B------:R-:W3:Y:S01]  /*0020*/  LDCU.64 UR4, c[0x0][0x890] ;  /* 0x00011200ff0477ac */ /* 0x000ee20008000a00 */
[----:B------:R-:W-:Y:S02]  /*0030*/  PRMT R96, RZ, 0x7610, R96 ;  /* 0x00007610ff607816 */ /* 0x000fe40000000060 */
[----:B------:R-:W-:Y:S01]  /*0040*/  ELECT P5, URZ, PT ;  /* 0x0000000000ff782f */ /* 0x000fe200038a0000 */
[----:B------:R-:W4:Y:S01]  /*0050*/  LDCU.64 UR46, c[0x0][0x358] ;  /* 0x00006b00ff2e77ac */ /* 0x000f220008000a00 */
[----:B---3--:R-:W-:-:S04]  /*0060*/  UISETP.NE.U32.AND UP0, UPT, UR4, URZ, UPT ;  /* 0x000000ff0400728c */ /* 0x008fc8000bf05070 */
[----:B------:R-:W-:Y:S01]  /*0070*/  UISETP.NE.AND.EX UP0, UPT, UR5, URZ, UPT, UP0 ;  /* 0x000000ff0500728c */ /* 0x000fe2000bf05300 */
[----:B--2---:R-:W-:-:S05]  /*0080*/  SHF.R.U32.HI R101, RZ, 0x5, R108 ;  /* 0x00000005ff657819 */ /* 0x004fca000001166c */
[----:B------:R-:W2:Y:S02]  /*0090*/  SHFL.IDX PT, R0, R101, RZ, 0x1f ;  /* 0x00001fff65007589 */ /* 0x000ea400000e0000 */
[----:B--2---:R-:W-:Y:S01]  /*00a0*/  R2UR UR8, R0 ;  /* 0x00000000000872ca */ /* 0x004fe200000e0000 */
[----:B-1--4-:R-:W-:-:S14]  /*00b0*/  BRA.U UP0, `(.L_x_0) ;  /* 0x00000001002c7547 */ /* 0x012fdc000b800000 */
[----:B------:R-:W1:Y:S02]  /*00c0*/  LDCU.64 UR6, c[0x0][0x888] ;  /* 0x00011100ff0677ac */ /* 0x000e640008000a00 */
[----:B-1----:R-:W-:-:S04]  /*00d0*/  UISETP.NE.U32.AND UP0, UPT, UR6, URZ, UPT ;  /* 0x000000ff0600728c */ /* 0x002fc8000bf05070 */
[----:B------:R-:W-:-:S09]  /*00e0*/  UISETP.NE.AND.EX UP0, UPT, UR7, URZ, UPT, UP0 ;  /* 0x000000ff0700728c */ /* 0x000fd2000bf05300 */
[----:B------:R-:W-:Y:S05]  /*00f0*/  BRA.U !UP0, `(.L_x_1) ;  /* 0x0000000108107547 */ /* 0x000fea000b800000 */
[----:B------:R-:W1:Y:S02]  /*0100*/  LDC.64 R2, c[0x0][0x888] ;  /* 0x00022200ff027b82 */ /* 0x000e640000000a00 */
[----:B-1----:R1:W5:Y:S01]  /*0110*/  LDG.E R49, desc[UR46][R2.64] ;  /* 0x0000002e02317981 */ /* 0x002362000c1e1900 */
[----:B------:R-:W-:Y:S01]  /*0120*/  HFMA2 R96, -RZ, RZ, 0, 5.9604644775390625e-08 ;  /* 0x00000001ff607431 */ /* 0x000fe200000001ff */
[----:B------:R-:W-:Y:S05]  /*0130*/  BRA `(.L_x_0) ;  /* 0x00000000000c7947 */ /* 0x000fea0003800000 */
.L_x_1:
[----:B------:R-:W1:Y:S01]  /*0140*/  LDCU UR6, c[0x0][0x880] ;  /* 0x00011000ff0677ac */ /* 0x000e620008000800 */
[----:B------:R-:W-:Y:S01]  /*0150*/  HFMA2 R96, -RZ, RZ, 0, 5.9604644775390625e-08 ;  /* 0x00000001ff607431 */ /* 0x000fe200000001ff */
[----:B-1----:R-:W-:-:S07]  /*0160*/  MOV R49, UR6 ;  /* 0x0000000600317c02 */ /* 0x002fce0008000f00 */
.L_x_0:
[----:B------:R-:W2:Y:S02]  /*0170*/  LDCU.64 UR6, c[0x0][0x8b0] ;  /* 0x00011600ff0677ac */ /* 0x000ea40008000a00 */
[----:B--2---:R-:W-:-:S04]  /*0180*/  UISETP.NE.U32.AND UP0, UPT, UR6, URZ, UPT ;  /* 0x000000ff0600728c */ /* 0x004fc8000bf05070 */
[----:B------:R-:W-:-:S09]  /*0190*/  UISETP.NE.AND.EX UP0, UPT, UR7, URZ, UPT, UP0 ;  /* 0x000000ff0700728c */ /* 0x000fd2000bf05300 */
[----:B------:R-:W-:Y:S05]  /*01a0*/  BRA.U UP0, `(.L_x_2) ;  /* 0x0000000100247547 */ /* 0x000fea000b800000 */
[----:B------:R-:W2:Y:S02]  /*01b0*/  LDCU.64 UR6, c[0x0][0x8a8] ;  /* 0x00011500ff0677ac */ /* 0x000ea40008000a00 */
[----:B--2---:R-:W-:-:S04]  /*01c0*/  UISETP.NE.U32.AND UP0, UPT, UR6, URZ, UPT ;  /* 0x000000ff0600728c */ /* 0x004fc8000bf05070 */
[----:B------:R-:W-:-:S09]  /*01d0*/  UISETP.NE.AND.EX UP0, UPT, UR7, URZ, UPT, UP0 ;  /* 0x000000ff0700728c */ /* 0x000fd2000bf05300 */
[----:B------:R-:W-:Y:S05]  /*01e0*/  BRA.U !UP0, `(.L_x_3) ;  /* 0x00000001080c7547 */ /* 0x000fea000b800000 */
[----:B-1----:R-:W1:Y:S02]  /*01f0*/  LDC.64 R2, c[0x0][0x8a8] ;  /* 0x00022a00ff027b82 */ /* 0x002e640000000a00 */
[----:B-1----:R2:W5:Y:S01]  /*0200*/  LDG.E R47, desc[UR46][R2.64] ;  /* 0x0000002e022f7981 */ /* 0x002562000c1e1900 */
[----:B------:R-:W-:Y:S05]  /*0210*/  BRA `(.L_x_2) ;  /* 0x0000000000087947 */ /* 0x000fea0003800000 */
.L_x_3:
[----:B------:R-:W2:Y:S02]  /*0220*/  LDCU UR6, c[0x0][0x8a0] ;  /* 0x00011400ff0677ac */ /* 0x000ea40008000800 */
[----:B--2---:R-:W-:Y:S02]  /*0230*/  MOV R47, UR6 ;  /* 0x00000006002f7c02 */ /* 0x004fe40008000f00 */
.L_x_2:
[----:B------:R-:W-:Y:S01]  /*0240*/  IMAD.U32 R0, RZ, RZ, UR8 ;  /* 0x00000008ff007e24 */ /* 0x000fe2000f8e00ff */
[----:B------:R-:W-:Y:S04]  /*0250*/  BSSY.RECONVERGENT B0, `(.L_x_4) ;  /* 0x000000c000007945 */ /* 0x000fe80003800200 */
[C---:B------:R-:W-:Y:S02]  /*0260*/  ISETP.NE.OR P1, PT, R0.reuse, 0x1, !P5 ;  /* 0x000000010000780c */ /* 0x040fe40006f25670 */
[----:B------:R-:W-:-:S11]  /*0270*/  ISETP.NE.OR P0, PT, R0, 0x3, !P5 ;  /* 0x000000030000780c */ /* 0x000fd60006f05670 */
[----:B------:R-:W-:Y:S05]  /*0280*/  @P1 BRA `(.L_x_5) ;  /* 0x0000000000201947 */ /* 0x000fea0003800000 */
[----:B------:R-:W3:Y:S02]  /*0290*/  LDCU.64 UR6, c[0x0][0x348] ;  /* 0x00006900ff0677ac */ /* 0x000ee40008000a00 */
[----:B---3--:R-:W-:Y:S02]  /*02a0*/  UIADD3 UR10, UP1, UPT, UR6, 0x80, URZ ;  /* 0x00000080060a7890 */ /* 0x008fe4000ff3e0ff */
[----:B------:R-:W-:Y:S02]  /*02b0*/  UIADD3 UR6, UP0, UPT, UR6, 0x180, URZ ;  /* 0x0000018006067890 */ /* 0x000fe4000ff1e0ff */
[----:B------:R-:W-:Y:S02]  /*02c0*/  UIADD3.X UR11, UPT, UPT, URZ, UR7, URZ, UP1, !UPT ;  /* 0x00000007ff0b7290 */ /* 0x000fe40008ffe4ff */
[----:B------:R-:W-:-:S07]  /*02d0*/  UIADD3.X UR7, UPT, UPT, URZ, UR7, URZ, UP0, !UPT ;  /* 0x00000007ff077290 */ /* 0x000fce00087fe4ff */
[----:B------:R3:W-:Y:S02]  /*02e0*/  UTMACCTL.PF [UR10] ;  /* 0x000000000a0079b9 */ /* 0x0007e40008040000 */
[----:B------:R3:W-:Y:S02]  /*02f0*/  UTMACCTL.PF [UR6] ;  /* 0x00000000060079b9 */ /* 0x0007e40008040000 */
[----:B---3--:R-:W-:Y:S01]  /*0300*/  NOP ;  /* 0x0000000000007918 */ /* 0x008fe20000000000 */
.L_x_5:
[----:B------:R-:W-:Y:S05]  /*0310*/  BSYNC.RECONVERGENT B0 ;  /* 0x0000000000007941 */ /* 0x000fea0003800200 */
.L_x_4:
[----:B------:R-:W-:Y:S04]  /*0320*/  BSSY.RECONVERGENT B0, `(.L_x_6) ;  /* 0x000000a000007945 */ /* 0x000fe80003800200 */
        /* <DEDUP_REMOVED lines=9> */
.L_x_7:
[----:B------:R-:W-:Y:S05]  /*03c0*/  BSYNC.RECONVERGENT B0 ;  /* 0x0000000000007941 */ /* 0x000fea0003800200 */
.L_x_6:
[----:B------:R-:W3:Y:S01]  /*03d0*/  LDCU.64 UR6, c[0x0][0x888] ;  /* 0x00011100ff0677ac */ /* 0x000ee20008000a00 */
[----:B------:R-:W-:Y:S02]  /*03e0*/  UISETP.EQ.U32.AND UP1, UPT, UR4, URZ, UPT ;  /* 0x000000ff0400728c */ /* 0x000fe4000bf22070 */
[----:B------:R-:W-:Y:S02]  /*03f0*/  UPLOP3.LUT UP2, UPT, UPT, UPT, UPT, 0x80, 0x8 ;  /* 0x000000000008789c */ /* 0x000fe40003f4f070 */
[----:B---3--:R-:W-:-:S04]  /*0400*/  UISETP.NE.U32.AND UP0, UPT, UR6, URZ, UPT ;  /* 0x000000ff0600728c */ /* 0x008fc8000bf05070 */
[----:B------:R-:W-:-:S04]  /*0410*/  UISETP.NE.AND.EX UP0, UPT, UR7, URZ, UPT, UP0 ;  /* 0x000000ff0700728c */ /* 0x000fc8000bf05300 */
[----:B------:R-:W-:-:S04]  /*0420*/  UISETP.EQ.OR.EX UP3, UPT, UR5, URZ, !UP0, UP1 ;  /* 0x000000ff0500728c */ /* 0x000fc8000c762710 */
[----:B------:R-:W-:-:S05]  /*0430*/  UP2UR UR50, UPR, URZ, 0x8 ;  /* 0x00000008ff327883 */ /* 0x000fca0008000000 */
[----:B------:R-:W-:Y:S07]  /*0440*/  BRA.U !UP3, `(.L_x_8) ;  /* 0x000000010b207547 */ /* 0x000fee000b800000 */
[----:B------:R-:W-:Y:S01]  /*0450*/  UISETP.NE.U32.AND UP2, UPT, UR4, URZ, UPT ;  /* 0x000000ff0400728c */ /* 0x000fe2000bf45070 */
[----:B-----5:R-:W-:Y:S01]  /*0460*/  FSETP.NEU.AND P0, PT, R49, RZ, PT ;  /* 0x000000ff3100720b */ /* 0x020fe20003f0d000 */
[----:B------:R-:W-:Y:S02]  /*0470*/  USEL UR4, URZ, 0xffffffff, UP0 ;  /* 0xffffffffff047887 */ /* 0x000fe40008000000 */
[----:B------:R-:W-:-:S10]  /*0480*/  UISETP.NE.AND.EX UP2, UPT, UR5, URZ, UPT, UP2 ;  /* 0x000000ff0500728c */ /* 0x000fd4000bf45320 */
[----:B------:R-:W-:Y:S01]  /*0490*/  VOTEU.ANY UP1, P0 ;  /* 0x0000000000ff7886 */ /* 0x000fe20000020100 */
[----:B------:R-:W-:-:S04]  /*04a0*/  @!UP2 USEL UR4, URZ, 0xffffffff, UP1 ;  /* 0xffffffffff04a887 */ /* 0x000fc80008800000 */
[----:B------:R-:W-:-:S04]  /*04b0*/  ULOP3.LUT UR4, UR4, 0x1, URZ, 0xc0, !UPT ;  /* 0x0000000104047892 */ /* 0x000fc8000f8ec0ff */
[----:B------:R-:W-:-:S11]  /*04c0*/  UISETP.NE.U32.AND UP2, UPT, UR4, 0x1, UPT ;  /* 0x000000010400788c */ /* 0x000fd6000bf45070 */
.L_x_8:
[----:B-12---:R-:W1:Y:S01]  /*04d0*/  SHFL.IDX PT, R2, R101, RZ, 0x1f ;  /* 0x00001fff65027589 */ /* 0x006e6200000e0000 */
[----:B------:R-:W-:-:S04]  /*04e0*/  UISETP.NE.AND UP1, UPT, UR8, 0x2, UPT ;  /* 0x000000020800788c */ /* 0x000fc8000bf25270 */
[----:B------:R-:W-:Y:S01]  /*04f0*/  USEL UR6, URZ, 0x1, UP1 ;  /* 0x00000001ff067887 */ /* 0x000fe20008800000 */
[----:B-1----:R-:W-:-:S13]  /*0500*/  ISETP.NE.AND P0, PT, R2, RZ, PT ;  /* 0x000000ff0200720c */ /* 0x002fda0003f05270 */
[----:B------:R-:W-:Y:S05]  /*0510*/  @P0 BRA `(.L_x_9) ;  /* 0x0000000000600947 */ /* 0x000fea0003800000 */
[----:B------:R-:W1:Y:S01]  /*0520*/  S2UR UR5, SR_CgaCtaId ;  /* 0x00000000000579c3 */ /* 0x000e620000008800 */
[----:B------:R-:W-:Y:S01]  /*0530*/  UMOV UR7, 0x400 ;  /* 0x0000040000077882 */ /* 0x000fe20000000000 */
[----:B------:R-:W-:Y:S01]  /*0540*/  UMOV UR4, 0x1 ;  /* 0x0000000100047882 */ /* 0x000fe20000000000 */
[----:B------:R-:W-:Y:S01]  /*0550*/  ELECT P0, URZ, PT ;  /* 0x0000000000ff782f */ /* 0x000fe20003800000 */
[----:B------:R-:W-:-:S04]  /*0560*/  UIADD3 UR10, UPT, UPT, -UR4, 0x100000, URZ ;  /* 0x00100000040a7890 */ /* 0x000fc8000fffe1ff */
[----:B------:R-:W-:Y:S02]  /*0570*/  USHF.L.U32 UR11, UR10, 0xb, URZ ;  /* 0x0000000b0a0b7899 */ /* 0x000fe400080006ff */
[----:B------:R-:W-:Y:S02]  /*0580*/  USHF.L.U32 UR10, UR10, 0x1, URZ ;  /* 0x000000010a0a7899 */ /* 0x000fe400080006ff */
[----:B-1----:R-:W-:Y:S01]  /*0590*/  ULEA UR5, UR5, UR7, 0x18 ;  /* 0x0000000705057291 */ /* 0x002fe2000f8ec0ff */
[----:B------:R-:W1:Y:S11]  /*05a0*/  FENCE.VIEW.ASYNC.S ;  /* 0x00000000000073c6 */ /* 0x000e760000000000 */
[----:B-1----:R1:W2:Y:S01]  /*05b0*/  SYNCS.EXCH.64 URZ, [UR5], UR10 ;  /* 0x0000000a05ff75b2 */ /* 0x0022a20008000100 */
[----:B------:R1:W3:Y:S01]  /*05c0*/  SYNCS.EXCH.64 URZ, [UR5+0x38], UR10 ;  /* 0x0000380a05ff75b2 */ /* 0x0002e20008000100 */
[----:B------:R1:W4:Y:S01]  /*05d0*/  SYNCS.EXCH.64 URZ, [UR5+0x8], UR10 ;  /* 0x0000080a05ff75b2 */ /* 0x0003220008000100 */
[----:B------:R1:W1:Y:S01]  /*05e0*/  SYNCS.EXCH.64 URZ, [UR5+0x40], UR10 ;  /* 0x0000400a05ff75b2 */ /* 0x0002620008000100 */
        /* <DEDUP_REMOVED lines=10> */
[----:B------:R-:W-:Y:S01]  /*0690*/  NOP ;  /* 0x0000000000007918 */ /* 0x000fe20000000000 */
.L_x_9:
[----:B------:R-:W2:Y:S01]  /*06a0*/  SHFL.IDX PT, R2, R101, RZ, 0x1f ;  /* 0x00001fff65027589 */ /* 0x000ea200000e0000 */
[----:B------:R-:W-:Y:S01]  /*06b0*/  NOP ;  /* 0x0000000000007918 */ /* 0x000fe20000000000 */
[----:B--2---:R-:W-:-:S13]  /*06c0*/  ISETP.NE.AND P0, PT, R2, 0x1, PT ;  /* 0x000000010200780c */ /* 0x004fda0003f05270 */
[----:B------:R-:W-:Y:S05]  /*06d0*/  @P0 BRA `(.L_x_10) ;  /* 0x0000000000580947 */ /* 0x000fea0003800000 */
[----:B------:R-:W2:Y:S01]  /*06e0*/  S2UR UR7, SR_CgaCtaId ;  /* 0x00000000000779c3 */ /* 0x000ea20000008800 */
[----:B------:R-:W-:Y:S01]  /*06f0*/  UMOV UR9, 0x400 ;  /* 0x0000040000097882 */ /* 0x000fe20000000000 */
[----:B-1----:R-:W-:Y:S01]  /*0700*/  UMOV UR5, 0x20 ;  /* 0x0000002000057882 */ /* 0x002fe20000000000 */
[----:B------:R-:W-:Y:S01]  /*0710*/  UMOV UR4, 0x80 ;  /* 0x0000008000047882 */ /* 0x000fe20000000000 */
[----:B------:R-:W-:-:S04]  /*0720*/  UIADD3 UR10, UPT, UPT, -UR5, 0x100000, URZ ;  /* 0x00100000050a7890 */ /* 0x000fc8000fffe1ff */
[----:B------:R-:W-:Y:S02]  /*0730*/  USHF.L.U32 UR11, UR10, 0xb, URZ ;  /* 0x0000000b0a0b7899 */ /* 0x000fe400080006ff */
[----:B------:R-:W-:Y:S02]  /*0740*/  USHF.L.U32 UR10, UR10, 0x1, URZ ;  /* 0x000000010a0a7899 */ /* 0x000fe400080006ff */
[----:B------:R-:W-:-:S04]  /*0750*/  UIADD3 UR4, UPT, UPT, -UR4, 0x100000, URZ ;  /* 0x0010000004047890 */ /* 0x000fc8000fffe1ff */
[----:B------:R-:W-:Y:S02]  /*0760*/  USHF.L.U32 UR5, UR4, 0xb, URZ ;  /* 0x0000000b04057899 */ /* 0x000fe400080006ff */
[----:B------:R-:W-:Y:S01]  /*0770*/  USHF.L.U32 UR4, UR4, 0x1, URZ ;  /* 0x0000000104047899 */ /* 0x000fe200080006ff */
[----:B------:R-:W-:Y:S01]  /*0780*/  ELECT P0, URZ, PT ;  /* 0x0000000000ff782f */ /* 0x000fe20003800000 */
[----:B--2---:R-:W-:Y:S01]  /*0790*/  ULEA UR7, UR7, UR9, 0x18 ;  /* 0x0000000907077291 */ /* 0x004fe2000f8ec0ff */
[----:B------:R-:W1:Y:S11]  /*07a0*/  FENCE.VIEW.ASYNC.S ;  /* 0x00000000000073c6 */ /* 0x000e760000000000 */
[----:B-1----:R2:W1:Y:S01]  /*07b0*/  SYNCS.EXCH.64 URZ, [UR7+0x70], UR10 ;  /* 0x0000700a07ff75b2 */ /* 0x0024620008000100 */
[----:B------:R2:W1:Y:S01]  /*07c0*/  SYNCS.EXCH.64 URZ, [UR7+0x90], UR4 ;  /* 0x0000900407ff75b2 */ /* 0x0004620008000100 */
[----:B------:R2:W1:Y:S01]  /*07d0*/  SYNCS.EXCH.64 URZ, [UR7+0x78], UR10 ;  /* 0x0000780a07ff75b2 */ /* 0x0004620008000100 */
[----:B------:R2:W1:Y:S01]  /*07e0*/  SYNCS.EXCH.64 URZ, [UR7+0x98], UR4 ;  /* 0x0000980407ff75b2 */ /* 0x0004620008000100 */
[----:B------:R2:W1:Y:S01]  /*07f0*/  SYNCS.EXCH.64 URZ, [UR7+0x80], UR10 ;  /* 0x0000800a07ff75b2 */ /* 0x0004620008000100 */
[----:B------:R2:W1:Y:S01]  /*0800*/  SYNCS.EXCH.64 URZ, [UR7+0xa0], UR4 ;  /* 0x0000a00407ff75b2 */ /* 0x0004620008000100 */
[----:B------:R2:W1:Y:S01]  /*0810*/  SYNCS.EXCH.64 URZ, [UR7+0x88], UR10 ;  /* 0x0000880a07ff75b2 */ /* 0x0004620008000100 */
[----:B------:R2:W1:Y:S02]  /*0820*/  SYNCS.EXCH.64 URZ, [UR7+0xa8], UR4 ;  /* 0x0000a80407ff75b2 */ /* 0x0004640008000100 */
[----:B--2---:R-:W-:Y:S01]  /*0830*/  NOP ;  /* 0x0000000000007918 */ /* 0x004fe20000000000 */
.L_x_10:
[----:B------:R-:W2:Y:S01]  /*0840*/  SHFL.IDX PT, R2, R101, RZ, 0x1f ;  /* 0x00001fff65027589 */ /* 0x000ea200000e0000 */
[----:B------:R-:W-:Y:S01]  /*0850*/  NOP ;  /* 0x0000000000007918 */ /* 0x000fe20000000000 */
[----:B--2---:R-:W-:-:S13]  /*0860*/  ISETP.NE.AND P0, PT, R2, 0x3, PT ;  /* 0x000000030200780c */ /* 0x004fda0003f05270 */
[----:B------:R-:W-:Y:S05]  /*0870*/  @P0 BRA `(.L_x_11) ;  /* 0x0000000000300947 */ /* 0x000fea0003800000 */
[----:B-1----:R-:W1:Y:S01]  /*0880*/  S2UR UR5, SR_CgaCtaId ;  /* 0x00000000000579c3 */ /* 0x002e620000008800 */
        /* <DEDUP_REMOVED lines=8> */
[----:B-1----:R2:W1:Y:S01]  /*0910*/  SYNCS.EXCH.64 URZ, [UR5+0xb0], UR10 ;  /* 0x0000b00a05ff75b2 */ /* 0x0024620008000100 */
[----:B------:R2:W1:Y:S02]  /*0920*/  SYNCS.EXCH.64 URZ, [UR5+0xb8], UR10 ;  /* 0x0000b80a05ff75b2 */ /* 0x0004640008000100 */
[----:B--2---:R-:W-:Y:S01]  /*0930*/  NOP ;  /* 0x0000000000007918 */ /* 0x004fe20000000000 */
.L_x_11:
[----:B------:R-:W2:Y:S01]  /*0940*/  SHFL.IDX PT, R2, R101, RZ, 0x1f ;  /* 0x00001fff65027589 */ /* 0x000ea200000e0000 */
[----:B------:R-:W-:Y:S01]  /*0950*/  NOP ;  /* 0x0000000000007918 */ /* 0x000fe20000000000 */
[----:B--2---:R-:W-:-:S13]  /*0960*/  ISETP.NE.AND P0, PT, R2, 0x4, PT ;  /* 0x000000040200780c */ /* 0x004fda0003f05270 */
[----:B------:R-:W-:Y:S05]  /*0970*/  @P0 BRA `(.L_x_12) ;  /* 0x00000000004c0947 */ /* 0x000fea0003800000 */
[----:B-1----:R-:W1:Y:S01]  /*0980*/  S2UR UR5, SR_CgaCtaId ;  /* 0x00000000000579c3 */ /* 0x002e620000008800 */
[----:B------:R-:W-:Y:S01]  /*0990*/  UMOV UR9, 0x100 ;  /* 0x0000010000097882 */ /* 0x000fe20000000000 */
[----:B------:R-:W-:Y:S01]  /*09a0*/  UMOV UR7, 0x400 ;  /* 0x0000040000077882 */ /* 0x000fe20000000000 */
[----:B------:R-:W-:Y:S01]  /*09b0*/  USEL UR9, UR9, 0xe0, UP2 ;  /* 0x000000e009097887 */ /* 0x000fe20009000000 */
[----:B------:R-:W-:Y:S01]  /*09c0*/  UMOV UR4, 0x1 ;  /* 0x0000000100047882 */ /* 0x000fe20000000000 */
[----:B------:R-:W-:Y:S01]  /*09d0*/  ELECT P0, URZ, PT ;  /* 0x0000000000ff782f */ /* 0x000fe20003800000 */
[----:B------:R-:W-:-:S04]  /*09e0*/  UIADD3 UR10, UPT, UPT, -UR4, 0x100000, URZ ;  /* 0x00100000040a7890 */ /* 0x000fc8000fffe1ff */
[----:B------:R-:W-:Y:S02]  /*09f0*/  USHF.L.U32 UR11, UR10, 0xb, URZ ;  /* 0x0000000b0a0b7899 */ /* 0x000fe400080006ff */
[----:B------:R-:W-:Y:S02]  /*0a00*/  USHF.L.U32 UR10, UR10, 0x1, URZ ;  /* 0x000000010a0a7899 */ /* 0x000fe400080006ff */
[----:B------:R-:W-:-:S04]  /*0a10*/  UIADD3 UR12, UPT, UPT, -UR9, 0x100000, URZ ;  /* 0x00100000090c7890 */ /* 0x000fc8000fffe1ff */
[----:B------:R-:W-:Y:S02]  /*0a20*/  USHF.L.U32 UR13, UR12, 0xb, URZ ;  /* 0x0000000b0c0d7899 */ /* 0x000fe400080006ff */
[----:B------:R-:W-:Y:S02]  /*0a30*/  USHF.L.U32 UR12, UR12, 0x1, URZ ;  /* 0x000000010c0c7899 */ /* 0x000fe400080006ff */
[----:B-1----:R-:W-:Y:S01]  /*0a40*/  ULEA UR5, UR5, UR7, 0x18 ;  /* 0x0000000705057291 */ /* 0x002fe2000f8ec0ff */
[----:B------:R-:W1:Y:S11]  /*0a50*/  FENCE.VIEW.ASYNC.S ;  /* 0x00000000000073c6 */ /* 0x000e760000000000 */
[----:B-1----:R2:W1:Y:S01]  /*0a60*/  SYNCS.EXCH.64 URZ, [UR5+0xc0], UR10 ;  /* 0x0000c00a05ff75b2 */ /* 0x0024620008000100 */
[----:B------:R2:W1:Y:S01]  /*0a70*/  SYNCS.EXCH.64 URZ, [UR5+0xd0], UR12 ;  /* 0x0000d00c05ff75b2 */ /* 0x0004620008000100 */
[----:B------:R2:W1:Y:S01]  /*0a80*/  SYNCS.EXCH.64 URZ, [UR5+0xc8], UR10 ;  /* 0x0000c80a05ff75b2 */ /* 0x0004620008000100 */
[----:B------:R2:W1:Y:S02]  /*0a90*/  SYNCS.EXCH.64 URZ, [UR5+0xd8], UR12 ;  /* 0x0000d80c05ff75b2 */ /* 0x0004640008000100 */
[----:B--2---:R-:W-:Y:S01]  /*0aa0*/  NOP ;  /* 0x0000000000007918 */ /* 0x004fe20000000000 */
.L_x_12:
        /* <DEDUP_REMOVED lines=26> */
.L_x_13:
        /* <DEDUP_REMOVED lines=18> */
.L_x_14:
[----:B-1----:R-:W1:Y:S01]  /*0d70*/  S2UR UR5, SR_CTAID.X ;  /* 0x00000000000579c3 */ /* 0x002e620000002500 */
[----:B------:R-:W-:-:S05]  /*0d80*/  CS2R.32 R95, SR_CgaSize ;  /* 0x00000000005f7805 */ /* 0x000fca0000008a00 */
[----:B------:R-:W-:-:S05]  /*0d90*/  IMAD R95, R95, -0xa0, RZ ;  /* 0xffffff605f5f7824 */ /* 0x000fca00078e02ff */
[----:B------:R-:W-:-:S14]  /*0da0*/  R2UR UR9, R95 ;  /* 0x000000005f0972ca */ /* 0x000fdc00000e0000 */
[----:B------:R-:W2:Y:S01]  /*0db0*/  LDCU UR9, c[0x0][UR9+0x2b0] ;  /* 0x00005600090977ac */ /* 0x000ea20008000800 */
[----:B------:R-:W-:Y:S01]  /*0dc0*/  NOP ;  /* 0x0000000000007918 */ /* 0x000fe20000000000 */
[----:B------:R-:W-:-:S05]  /*0dd0*/  CS2R.32 R95, SR_CgaSize ;  /* 0x00000000005f7805 */ /* 0x000fca0000008a00 */
[----:B------:R-:W-:-:S05]  /*0de0*/  IMAD R95, R95, -0xa0, RZ ;  /* 0xffffff605f5f7824 */ /* 0x000fca00078e02ff */
[----:B------:R-:W-:-:S14]  /*0df0*/  R2UR UR7, R95 ;  /* 0x000000005f0772ca */ /* 0x000fdc00000e0000 */
[----:B------:R-:W3:Y:S01]  /*0e00*/  LDCU UR7, c[0x0][UR7+0x2b4] ;  /* 0x00005680070777ac */ /* 0x000ee20008000800 */
[----:B------:R-:W4:Y:S08]  /*0e10*/  S2UR UR4, SR_CTAID.Y ;  /* 0x00000000000479c3 */ /* 0x000f300000002600 */
[----:B------:R-:W3:Y:S01]  /*0e20*/  LDC R10, c[0x0][0xb24] ;  /* 0x0002c900ff0a7b82 */ /* 0x000ee20000000800 */
[----:B-1----:R-:W-:-:S02]  /*0e30*/  I2FP.F32.U32 R95, UR5 ;  /* 0x00000005005f7c45 */ /* 0x002fc40008201000 */
[----:B------:R-:W-:-:S05]  /*0e40*/  CS2R.32 R3, SR_CgaSize ;  /* 0x0000000000037805 */ /* 0x000fca0000008a00 */
[----:B------:R-:W-:-:S06]  /*0e50*/  IMAD R3, R3, -0xa0, RZ ;  /* 0xffffff6003037824 */ /* 0x000fcc00078e02ff */
[----:B------:R-:W1:Y:S01]  /*0e60*/  LDC R3, c[0x0][R3+0x2a0] ;  /* 0x0000a80003037b82 */ /* 0x000e620000000800 */
[----:B------:R-:W-:Y:S01]  /*0e70*/  MOV R15, UR5 ;  /* 0x00000005000f7c02 */ /* 0x000fe20008000f00 */
[----:B--2---:R-:W-:Y:S01]  /*0e80*/  FMUL R95, R95, UR9 ;  /* 0x000000095f5f7c20 */ /* 0x004fe20008400000 */
[----:B----4-:R-:W-:Y:S02]  /*0e90*/  I2FP.F32.U32 R94, UR4 ;  /* 0x00000004005e7c45 */ /* 0x010fe40008201000 */
[----:B------:R-:W-:-:S05]  /*0ea0*/  CS2R.32 R2, SR_CgaSize ;  /* 0x0000000000027805 */ /* 0x000fca0000008a00 */
[----:B------:R-:W-:-:S06]  /*0eb0*/  IMAD R2, R2, -0xa0, RZ ;  /* 0xffffff6002027824 */ /* 0x000fcc00078e02ff */
[----:B------:R-:W2:Y:S01]  /*0ec0*/  LDC R2, c[0x0][R2+0x2a4] ;  /* 0x0000a90002027b82 */ /* 0x000ea20000000800 */
[----:B------:R-:W-:Y:S01]  /*0ed0*/  MOV R14, UR4 ;  /* 0x00000004000e7c02 */ /* 0x000fe20008000f00 */
[----:B------:R-:W4:Y:S01]  /*0ee0*/  F2I.U32.TRUNC.NTZ R95, R95 ;  /* 0x0000005f005f7305 */ /* 0x000f22000020f000 */
[----:B---3--:R-:W-:-:S05]  /*0ef0*/  FMUL R94, R94, UR7 ;  /* 0x000000075e5e7c20 */ /* 0x008fca0008400000 */
[----:B------:R-:W-:Y:S01]  /*0f00*/  BAR.SYNC.DEFER_BLOCKING 0x0 ;  /* 0x0000000000007b1d */ /* 0x000fe20000010000 */
[----:B------:R-:W-:-:S05]  /*0f10*/  ISETP.GE.AND P0, PT, R10, 0x1, PT ;  /* 0x000000010a00780c */ /* 0x000fca0003f06270 */
[----:B------:R-:W3:Y:S02]  /*0f20*/  F2I.U32.TRUNC.NTZ R94, R94 ;  /* 0x0000005e005e7305 */ /* 0x000ee4000020f000 */
[----:B------:R-:W2:Y:S01]  /*0f30*/  S2UR UR36, SR_CTAID.Z ;  /* 0x00000000002479c3 */ /* 0x000ea20000002700 */
[----:B----4-:R-:W-:-:S05]  /*0f40*/  IADD3 R95, PT, PT, -R95, RZ, RZ ;  /* 0x000000ff5f5f7210 */ /* 0x010fca0007ffe1ff */
[----:B-1----:R-:W-:Y:S01]  /*0f50*/  IMAD R95, R3, R95, UR5 ;  /* 0x00000005035f7e24 */ /* 0x002fe2000f8e025f */
[----:B---3--:R-:W-:-:S05]  /*0f60*/  IADD3 R94, PT, PT, -R94, RZ, RZ ;  /* 0x000000ff5e5e7210 */ /* 0x008fca0007ffe1ff */
[----:B--2---:R-:W-:Y:S01]  /*0f70*/  IMAD R94, R2, R94, UR4 ;  /* 0x00000004025e7e24 */ /* 0x004fe2000f8e025e */
[----:B------:R-:W-:Y:S06]  /*0f80*/  @!P0 BRA `(.L_x_15) ;  /* 0x0000000000b88947 */ /* 0x000fec0003800000 */
[----:B------:R-:W1:Y:S01]  /*0f90*/  LDC.64 R4, c[0x0][0xb18] ;  /* 0x0002c600ff047b82 */ /* 0x000e620000000a00 */
[----:B------:R-:W-:-:S07]  /*0fa0*/  ISETP.NE.AND P0, PT, R10, 0x1, PT ;  /* 0x000000010a00780c */ /* 0x000fce0003f05270 */
[----:B------:R-:W2:Y:S08]  /*0fb0*/  LDC R9, c[0x0][0xb0c] ;  /* 0x0002c300ff097b82 */ /* 0x000eb00000000800 */
[----:B------:R-:W3:Y:S08]  /*0fc0*/  LDC R12, c[0x0][0x370] ;  /* 0x0000dc00ff0c7b82 */ /* 0x000ef00000000800 */
[----:B------:R-:W4:Y:S01]  /*0fd0*/  LDC R11, c[0x0][0x374] ;  /* 0x0000dd00ff0b7b82 */ /* 0x000f220000000800 */
[----:B-1----:R-:W-:-:S07]  /*0fe0*/  ISETP.NE.AND P1, PT, R4, 0x1, PT ;  /* 0x000000010400780c */ /* 0x002fce0003f25270 */
[----:B------:R-:W3:Y:S01]  /*0ff0*/  LDC.64 R6, c[0x0][0xb10] ;  /* 0x0002c400ff067b82 */ /* 0x000ee20000000a00 */
[----:B--2---:R-:W-:-:S07]  /*1000*/  ISETP.NE.AND P2, PT, R9, 0x1, PT ;  /* 0x000000010900780c */ /* 0x004fce0003f45270 */
[----:B------:R-:W1:Y:S08]  /*1010*/  LDC R8, c[0x0][0xb20] ;  /* 0x0002c800ff087b82 */ /* 0x000e700000000800 */
[----:B------:R-:W2:Y:S01]  /*1020*/  LDC.64 R2, c[0x0][0xb28] ;  /* 0x0002ca00ff027b82 */ /* 0x000ea20000000a00 */
[----:B----4-:R-:W-:-:S04]  /*1030*/  IMAD.HI.U32 R13, R11, R5, RZ ;  /* 0x000000050b0d7227 */ /* 0x010fc800078e00ff */
[----:B------:R-:W-:-:S04]  /*1040*/  IMAD.HI.U32 R5, R14, R5, RZ ;  /* 0x000000050e057227 */ /* 0x000fc800078e00ff */
[----:B---3--:R-:W-:-:S05]  /*1050*/  IMAD.HI.U32 R16, R12, R6, RZ ;  /* 0x000000060c107227 */ /* 0x008fca00078e00ff */
[-C--:B------:R-:W-:Y:S01]  /*1060*/  @P2 SHF.R.U32.HI R12, RZ, R7.reuse, R16 ;  /* 0x00000007ff0c2219 */ /* 0x080fe20000011610 */
[----:B------:R-:W-:Y:S01]  /*1070*/  IMAD.HI.U32 R16, R15, R6, RZ ;  /* 0x000000060f107227 */ /* 0x000fe200078e00ff */
[-C--:B-1----:R-:W-:Y:S02]  /*1080*/  @P1 SHF.R.U32.HI R11, RZ, R8.reuse, R13 ;  /* 0x00000008ff0b1219 */ /* 0x082fe4000001160d */
[----:B------:R-:W-:Y:S02]  /*1090*/  SHF.R.U32.HI R5, RZ, R8, R5 ;  /* 0x00000008ff057219 */ /* 0x000fe40000011605 */
[----:B------:R-:W-:Y:S02]  /*10a0*/  SHF.R.U32.HI R16, RZ, R7, R16 ;  /* 0x00000007ff107219 */ /* 0x000fe40000011610 */
[----:B------:R-:W-:Y:S01]  /*10b0*/  SEL R5, R14, R5, !P1 ;  /* 0x000000050e057207 */ /* 0x000fe20004800000 */
[----:B--2---:R-:W-:Y:S01]  /*10c0*/  IMAD.HI.U32 R13, R11, R2, RZ ;  /* 0x000000020b0d7227 */ /* 0x004fe200078e00ff */
[----:B------:R-:W-:-:S03]  /*10d0*/  SEL R16, R15, R16, !P2 ;  /* 0x000000100f107207 */ /* 0x000fc60005000000 */
[----:B------:R-:W-:Y:S01]  /*10e0*/  IMAD.HI.U32 R6, R12, R2, RZ ;  /* 0x000000020c067227 */ /* 0x000fe200078e00ff */
[----:B------:R-:W-:-:S04]  /*10f0*/  @P0 SHF.R.U32.HI R11, RZ, R3, R13 ;  /* 0x00000003ff0b0219 */ /* 0x000fc8000001160d */
[----:B------:R-:W-:Y:S01]  /*1100*/  @P0 SHF.R.U32.HI R12, RZ, R3, R6 ;  /* 0x00000003ff0c0219 */ /* 0x000fe20000011606 */
[----:B------:R-:W-:-:S04]  /*1110*/  IMAD R11, R11, R10, RZ ;  /* 0x0000000a0b0b7224 */ /* 0x000fc800078e02ff */
[----:B------:R-:W-:Y:S01]  /*1120*/  IMAD R6, R12, R10, RZ ;  /* 0x0000000a0c067224 */ /* 0x000fe200078e02ff */
[----:B------:R-:W-:-:S04]  /*1130*/  ISETP.GE.AND P1, PT, R5, R11, PT ;  /* 0x0000000b0500720c */ /* 0x000fc80003f26270 */
[----:B------:R-:W-:Y:S01]  /*1140*/  ISETP.GE.OR P1, PT, R16, R6, P1 ;  /* 0x000000061000720c */ /* 0x000fe20000f26670 */
[----:B------:R-:W-:-:S05]  /*1150*/  IMAD.HI.U32 R6, R5, R2, RZ ;  /* 0x0000000205067227 */ /* 0x000fca00078e00ff */
[----:B------:R-:W-:-:S04]  /*1160*/  SHF.R.U32.HI R6, RZ, R3, R6 ;  /* 0x00000003ff067219 */ /* 0x000fc80000011606 */
[----:B------:R-:W-:-:S03]  /*1170*/  SEL R6, R5, R6, !P0 ;  /* 0x0000000605067207 */ /* 0x000fc60004000000 */
[----:B------:R-:W-:Y:S01]  /*1180*/  @!P1 IMAD.HI.U32 R7, R16, R2, RZ ;  /* 0x0000000210079227 */ /* 0x000fe200078e00ff */
[----:B------:R-:W-:-:S04]  /*1190*/  IADD3 R2, PT, PT, -R6, RZ, RZ ;  /* 0x000000ff06027210 */ /* 0x000fc80007ffe1ff */
[----:B------:R-:W-:Y:S01]  /*11a0*/  @!P1 SHF.R.U32.HI R3, RZ, R3, R7 ;  /* 0x00000003ff039219 */ /* 0x000fe20000011607 */
[----:B------:R-:W-:Y:S01]  /*11b0*/  IMAD R2, R10, R2, R5 ;  /* 0x000000020a027224 */ /* 0x000fe200078e0205 */
[----:B------:R-:W-:Y:S02]  /*11c0*/  IADD3 R7, PT, PT, -R5, RZ, RZ ;  /* 0x000000ff05077210 */ /* 0x000fe40007ffe1ff */
[----:B------:R-:W-:-:S03]  /*11d0*/  @!P1 SEL R3, R16, R3, !P0 ;  /* 0x0000000310039207 */ /* 0x000fc60004000000 */
[----:B------:R-:W-:Y:S02]  /*11e0*/  IMAD R7, R4, R7, R14 ;  /* 0x0000000704077224 */ /* 0x000fe400078e020e */
[--C-:B------:R-:W-:Y:S02]  /*11f0*/  @!P1 IMAD.IADD R6, R6, 0x1, -R3.reuse ;  /* 0x0000000106069824 */ /* 0x100fe400078e0a03 */
[----:B------:R-:W-:Y:S01]  /*1200*/  @!P1 IMAD R3, R2, R12, R3 ;  /* 0x0000000c02039224 */ /* 0x000fe200078e0203 */
[----:B------:R-:W-:Y:S01]  /*1210*/  IADD3 R2, PT, PT, -R16, RZ, RZ ;  /* 0x000000ff10027210 */ /* 0x000fe20007ffe1ff */
[----:B------:R-:W-:Y:S02]  /*1220*/  @!P1 IMAD R5, R6, R10, R16 ;  /* 0x0000000a06059224 */ /* 0x000fe400078e0210 */
[----:B------:R-:W-:Y:S02]  /*1230*/  @!P1 IMAD.MOV.U32 R16, RZ, RZ, R3 ;  /* 0x000000ffff109224 */ /* 0x000fe400078e0003 */
[----:B------:R-:W-:-:S02]  /*1240*/  IMAD R2, R9, R2, R15 ;  /* 0x0000000209027224 */ /* 0x000fc400078e020f */
[----:B------:R-:W-:Y:S02]  /*1250*/  IMAD R14, R5, R4, R7 ;  /* 0x00000004050e7224 */ /* 0x000fe400078e0207 */
[----:B------:R-:W-:Y:S02]  /*1260*/  IMAD R15, R16, R9, R2 ;  /* 0x00000009100f7224 */ /* 0x000fe400078e0202 */
.L_x_15:
[----:B------:R-:W1:Y:S01]  /*1270*/  LDCU UR4, c[0x0][0xb30] ;  /* 0x00016600ff0477ac */ /* 0x000e620008000800 */
[----:B------:R-:W2:Y:S08]  /*1280*/  S2UR UR37, SR_CgaCtaId ;  /* 0x00000000002579c3 */ /* 0x000eb00000008800 */
[----:B------:R-:W3:Y:S01]  /*1290*/  LDC R40, c[0x0][0xb24] ;  /* 0x0002c900ff287b82 */ /* 0x000ee20000000800 */
[----:B-1----:R-:W-:-:S09]  /*12a0*/  UISETP.NE.AND UP1, UPT, UR4, 0x1, UPT ;  /* 0x000000010400788c */ /* 0x002fd2000bf25270 */
[----:B--2---:R-:W-:Y:S05]  /*12b0*/  BRA.U UP1, `(.L_x_16) ;  /* 0x0000000101407547 */ /* 0x004fea000b800000 */
[----:B------:R-:W1:Y:S08]  /*12c0*/  LDC.64 R4, c[0x0][0xb10] ;  /* 0x0002c400ff047b82 */ /* 0x000e700000000a00 */
[----:B------:R-:W2:Y:S08]  /*12d0*/  LDC.64 R2, c[0x0][0xb18] ;  /* 0x0002c600ff027b82 */ /* 0x000eb00000000a00 */
[----:B------:R-:W4:Y:S08]  /*12e0*/  LDC R6, c[0x0][0xb20] ;  /* 0x0002c800ff067b82 */ /* 0x000f300000000800 */
[----:B------:R-:W3:Y:S01]  /*12f0*/  LDC R7, c[0x0][0xb0c] ;  /* 0x0002c300ff077b82 */ /* 0x000ee20000000800 */
[----:B-1----:R-:W-:-:S05]  /*1300*/  IMAD.HI.U32 R4, R15, R4, RZ ;  /* 0x000000040f047227 */ /* 0x002fca00078e00ff */
[----:B------:R-:W-:Y:S01]  /*1310*/  SHF.R.U32.HI R4, RZ, R5, R4 ;  /* 0x00000005ff047219 */ /* 0x000fe20000011604 */
[----:B--2---:R-:W-:Y:S01]  /*1320*/  IMAD.HI.U32 R3, R14, R3, RZ ;  /* 0x000000030e037227 */ /* 0x004fe200078e00ff */
[----:B------:R-:W-:-:S04]  /*1330*/  ISETP.NE.AND P0, PT, R2, 0x1, PT ;  /* 0x000000010200780c */ /* 0x000fc80003f05270 */
[----:B----4-:R-:W-:-:S04]  /*1340*/  SHF.R.U32.HI R3, RZ, R6, R3 ;  /* 0x00000006ff037219 */ /* 0x010fc80000011603 */
[----:B------:R-:W-:Y:S02]  /*1350*/  SEL R3, R14, R3, !P0 ;  /* 0x000000030e037207 */ /* 0x000fe40004000000 */
[----:B---3--:R-:W-:-:S04]  /*1360*/  ISETP.NE.AND P1, PT, R7, 0x1, PT ;  /* 0x000000010700780c */ /* 0x008fc80003f25270 */
[----:B------:R-:W-:-:S05]  /*1370*/  SEL R4, R15, R4, !P1 ;  /* 0x000000040f047207 */ /* 0x000fca0004800000 */
[----:B------:R-:W-:Y:S02]  /*1380*/  IMAD.IADD R5, R3, 0x1, -R4 ;  /* 0x0000000103057824 */ /* 0x000fe400078e0a04 */
[----:B------:R-:W-:Y:S02]  /*1390*/  IMAD.IADD R3, R4, 0x1, -R3 ;  /* 0x0000000104037824 */ /* 0x000fe400078e0a03 */
[----:B------:R-:W-:Y:S02]  /*13a0*/  IMAD R15, R5, R7, R15 ;  /* 0x00000007050f7224 */ /* 0x000fe400078e020f */
[----:B------:R-:W-:-:S07]  /*13b0*/  IMAD R14, R3, R2, R14 ;  /* 0x00000002030e7224 */ /* 0x000fce00078e020e */
.L_x_16:
[----:B------:R-:W-:Y:S01]  /*13c0*/  BAR.SYNC.DEFER_BLOCKING 0x0 ;  /* 0x0000000000007b1d */ /* 0x000fe20000010000 */
[----:B------:R-:W-:Y:S01]  /*13d0*/  UISETP.NE.AND UP1, UPT, UR8, 0x2, UPT ;  /* 0x000000020800788c */ /* 0x000fe2000bf25270 */
[----:B------:R-:W-:Y:S02]  /*13e0*/  ISETP.NE.OR P5, PT, R0, 0x2, !P5 ;  /* 0x000000020000780c */ /* 0x000fe40006fa5670 */
[----:B------:R-:W-:-:S06]  /*13f0*/  LOP3.LUT R2, R108, 0x1f, RZ, 0xc0, !PT ;  /* 0x0000001f6c027812 */ /* 0x000fcc00078ec0ff */
[----:B------:R-:W-:Y:S05]  /*1400*/  BRA.U UP1, `(.L_x_17) ;  /* 0x0000001101c87547 */ /* 0x000fea000b800000 */
[----:B------:R-:W1:Y:S01]  /*1410*/  LDCU UR13, c[0x0][0x38c] ;  /* 0x00007180ff0d77ac */ /* 0x000e620008000800 */
[----:B------:R-:W2:Y:S01]  /*1420*/  LDC R8, c[0x0][0x370] ;  /* 0x0000dc00ff087b82 */ /* 0x000ea20000000800 */
[----:B------:R-:W-:Y:S01]  /*1430*/  PLOP3.LUT P1, PT, PT, PT, UP2, 0x80, 0x8 ;  /* 0x000000000008781c */ /* 0x000fe20003f2f028 */
[----:B------:R-:W-:Y:S01]  /*1440*/  IMAD.MOV.U32 R17, RZ, RZ, 0x1 ;  /* 0x00000001ff117424 */ /* 0x000fe200078e00ff */
[----:B------:R-:W-:Y:S01]  /*1450*/  ISETP.EQ.OR P4, PT, R2, RZ, P5 ;  /* 0x000000ff0200720c */ /* 0x000fe20002f82670 */
[----:B------:R-:W-:Y:S01]  /*1460*/  IMAD.MOV.U32 R16, RZ, RZ, RZ ;  /* 0x000000ffff107224 */ /* 0x000fe200078e00ff */
[----:B------:R-:W-:Y:S02]  /*1470*/  PLOP3.LUT P1, PT, P1, PT, PT, 0x8, 0x80 ;  /* 0x000000000080781c */ /* 0x000fe40000f2e170 */
[----:B------:R-:W-:Y:S01]  /*1480*/  CS2R R12, SRZ ;  /* 0x00000000000c7805 */ /* 0x000fe2000001ff00 */
[----:B------:R-:W-:Y:S01]  /*1490*/  IMAD.MOV.U32 R11, RZ, RZ, 0x1 ;  /* 0x00000001ff0b7424 */ /* 0x000fe200078e00ff */
[----:B------:R-:W4:Y:S01]  /*14a0*/  LDC R0, c[0x0][0x374] ;  /* 0x0000dd00ff007b82 */ /* 0x000f220000000800 */
[----:B------:R-:W2:Y:S01]  /*14b0*/  LDCU.64 UR22, c[0x0][0x348] ;  /* 0x00006900ff1677ac */ /* 0x000ea20008000a00 */
[----:B------:R-:W-:Y:S01]  /*14c0*/  UMOV UR6, URZ ;  /* 0x000000ff00067c82 */ /* 0x000fe20008000000 */
[----:B-1----:R-:W-:-:S04]  /*14d0*/  UIADD3 UR5, UPT, UPT, UR13, 0x1f, URZ ;  /* 0x0000001f0d057890 */ /* 0x002fc8000fffe0ff */
[----:B------:R-:W-:-:S04]  /*14e0*/  USHF.R.S32.HI UR4, URZ, 0x1f, UR5 ;  /* 0x0000001fff047899 */ /* 0x000fc80008011405 */
[----:B------:R-:W-:-:S04]  /*14f0*/  ULEA.HI UR4, UR4, UR5, URZ, 0x5 ;  /* 0x0000000504047291 */ /* 0x000fc8000f8f28ff */
[----:B------:R-:W-:Y:S02]  /*1500*/  USHF.R.S32.HI UR15, URZ, 0x5, UR4 ;  /* 0x00000005ff0f7899 */ /* 0x000fe40008011404 */
[----:B------:R-:W-:Y:S02]  /*1510*/  UIADD3 UR4, UPT, UPT, UR13, -0x1, URZ ;  /* 0xffffffff0d047890 */ /* 0x000fe4000fffe0ff */
[----:B------:R-:W-:Y:S02]  /*1520*/  UISETP.LT.U32.AND UP0, UPT, UR15, 0x7, UPT ;  /* 0x000000070f00788c */ /* 0x000fe4000bf01070 */
[----:B------:R-:W-:Y:S02]  /*1530*/  UISETP.GE.U32.AND UP1, UPT, UR4, -0x3f, UPT ;  /* 0xffffffc10400788c */ /* 0x000fe4000bf26070 */
[----:B------:R-:W-:Y:S02]  /*1540*/  USEL UR14, UR15, 0x7, UP0 ;  /* 0x000000070f0e7887 */ /* 0x000fe40008000000 */
[----:B------:R-:W-:-:S02]  /*1550*/  UIADD3 UR13, UPT, UPT, UR13, 0x3e, URZ ;  /* 0x0000003e0d0d7890 */ /* 0x000fc4000fffe0ff */
[----:B------:R-:W-:Y:S02]  /*1560*/  UIADD3 UR5, UPT, UPT, UR14, -0x1, URZ ;  /* 0xffffffff0e057890 */ /* 0x000fe4000fffe0ff */
[----:B------:R-:W-:-:S03]  /*1570*/  UIADD3 UR7, UPT, UPT, UR15, -UR14, URZ ;  /* 0x8000000e0f077290 */ /* 0x000fc6000fffe0ff */
[----:B------:R-:W-:-:S04]  /*1580*/  @UP1 UIADD3 UR5, UPT, UPT, UR14, URZ, URZ ;  /* 0x000000ff0e051290 */ /* 0x000fc8000fffe0ff */
[----:B--2---:R-:W-:-:S12]  /*1590*/  UIADD3 UR5, UPT, UPT, UR5, 0x1, URZ ;  /* 0x0000000105057890 */ /* 0x004fd8000fffe0ff */
.L_x_35:
[----:B------:R-:W-:Y:S01]  /*15a0*/  UISETP.NE.AND UP0, UPT, UR37, URZ, UPT ;  /* 0x000000ff2500728c */ /* 0x000fe2000bf05270 */
[----:B------:R-:W1:Y:S08]  /*15b0*/  S2UR UR37, SR_CgaCtaId ;  /* 0x00000000002579c3 */ /* 0x000e700000008800 */
[----:B------:R-:W-:Y:S05]  /*15c0*/  BRA.U UP0, `(.L_x_18) ;  /* 0x0000000100347547 */ /* 0x000fea000b800000 */
[----:B------:R-:W2:Y:S01]  /*15d0*/  S2R R2, SR_CgaCtaId ;  /* 0x0000000000027919 */ /* 0x000ea20000008800 */
[----:B------:R-:W-:-:S04]  /*15e0*/  MOV R3, 0x400 ;  /* 0x0000040000037802 */ /* 0x000fc80000000f00 */
[----:B--2---:R-:W-:Y:S02]  /*15f0*/  LEA R2, R2, R3, 0x18 ;  /* 0x0000000302027211 */ /* 0x004fe400078ec0ff */
[----:B------:R-:W-:-:S03]  /*1600*/  SHF.L.U32 R3, R11, 0x1f, RZ ;  /* 0x0000001f0b037819 */ /* 0x000fc600000006ff */
[----:B------:R-:W-:-:S04]  /*1610*/  IMAD R2, R12, 0x8, R2 ;  /* 0x000000080c027824 */ /* 0x000fc800078e0202 */
[----:B------:R-:W2:Y:S02]  /*1620*/  SYNCS.PHASECHK.TRANS64.TRYWAIT P0, [R2+URZ+0x130], R3 ;  /* 0x00013003020075a7 */ /* 0x000ea400080011ff */
[----:B--2---:R-:W-:Y:S05]  /*1630*/  @!P0 BRA `(.L_x_19) ;  /* 0x00000078009c8947 */ /* 0x004fea0003800000 */
.L_x_128:
[----:B------:R-:W-:Y:S01]  /*1640*/  VIADD R12, R12, 0x1 ;  /* 0x000000010c0c7836 */ /* 0x000fe20000000000 */
[----:B------:R2:W-:Y:S04]  /*1650*/  SYNCS.ARRIVE.TRANS64.A1T0 RZ, [R2+URZ+0x120], RZ ;  /* 0x000120ff02ff79a7 */ /* 0x0005e800081000ff */
[----:B------:R-:W-:-:S04]  /*1660*/  ISETP.NE.AND P0, PT, R12, 0x2, PT ;  /* 0x000000020c00780c */ /* 0x000fc80003f05270 */
[----:B------:R-:W-:Y:S02]  /*1670*/  SEL R12, R12, RZ, P0 ;  /* 0x000000ff0c0c7207 */ /* 0x000fe40000000000 */
[----:B--2---:R-:W-:-:S04]  /*1680*/  SEL R2, RZ, 0x1, P0 ;  /* 0x00000001ff027807 */ /* 0x004fc80000000000 */
[----:B------:R-:W-:-:S07]  /*1690*/  LOP3.LUT R11, R11, R2, RZ, 0x3c, !PT ;  /* 0x000000020b0b7212 */ /* 0x000fce00078e3cff */
.L_x_18:
[----:B------:R-:W-:Y:S01]  /*16a0*/  UMOV UR4, 0x400 ;  /* 0x0000040000047882 */ /* 0x000fe20000000000 */
[----:B------:R-:W-:Y:S01]  /*16b0*/  SHF.L.U32 R2, R17, 0x1f, RZ ;  /* 0x0000001f11027819 */ /* 0x000fe200000006ff */
[----:B-1----:R-:W-:Y:S01]  /*16c0*/  ULEA UR4, UR37, UR4, 0x18 ;  /* 0x0000000425047291 */ /* 0x002fe2000f8ec0ff */
[----:B------:R-:W-:Y:S01]  /*16d0*/  R2UR UR35, R15 ;  /* 0x000000000f2372ca */ /* 0x000fe200000e0000 */
[----:B------:R-:W-:Y:S01]  /*16e0*/  UISETP.GE.U32.AND UP0, UPT, UR13, 0x3f, UPT ;  /* 0x0000003f0d00788c */ /* 0x000fe2000bf06070 */
[----:B------:R-:W-:Y:S01]  /*16f0*/  R2UR UR11, R14 ;  /* 0x000000000e0b72ca */ /* 0x000fe200000e0000 */
[----:B------:R-:W-:Y:S01]  /*1700*/  ULEA UR8, UR6, UR4, 0x3 ;  /* 0x0000000406087291 */ /* 0x000fe2000f8e18ff */
[----:B------:R-:W-:-:S08]  /*1710*/  UMOV UR24, URZ ;  /* 0x000000ff00187c82 */ /* 0x000fd00008000000 */
[----:B------:R1:W2:Y:S01]  /*1720*/  SYNCS.PHASECHK.TRANS64.TRYWAIT P0, [UR8+0x38], R2 ;  /* 0x00003802ff0075a7 */ /* 0x0002a20008001108 */
[----:B------:R-:W-:Y:S02]  /*1730*/  USHF.L.U32 UR35, UR35, 0x6, URZ ;  /* 0x0000000623237899 */ /* 0x000fe400080006ff */
[----:B------:R-:W-:Y:S01]  /*1740*/  USHF.L.U32 UR11, UR11, 0x8, URZ ;  /* 0x000000080b0b7899 */ /* 0x000fe200080006ff */
[----:B------:R-:W-:Y:S11]  /*1750*/  BRA.U !UP0, `(.L_x_20) ;  /* 0x0000000108a87547 */ /* 0x000ff6000b800000 */
[----:B------:R-:W-:Y:S01]  /*1760*/  UMOV UR16, URZ ;  /* 0x000000ff00107c82 */ /* 0x000fe20008000000 */
[----:B------:R-:W-:-:S05]  /*1770*/  UMOV UR17, UR6 ;  /* 0x0000000600117c82 */ /* 0x000fca0008000000 */
.L_x_25:
[----:B-1----:R-:W-:Y:S01]  /*1780*/  ULEA UR33, UR17, UR4, 0x3 ;  /* 0x0000000411217291 */ /* 0x002fe2000f8e18ff */
[----:B--2---:R-:W-:Y:S01]  /*1790*/  @!P5 MOV R3, 0x2800 ;  /* 0x000028000003d802 */ /* 0x004fe20000000f00 */
[----:B--2---:R-:W-:Y:S10]  /*17a0*/  @P0 BRA `(.L_x_21) ;  /* 0x00000000000c0947 */ /* 0x004ff40003800000 */
[----:B------:R-:W-:-:S04]  /*17b0*/  SHF.L.U32 R4, R17, 0x1f, RZ ;  /* 0x0000001f11047819 */ /* 0x000fc800000006ff */
[----:B------:R-:W2:Y:S02]  /*17c0*/  SYNCS.PHASECHK.TRANS64.TRYWAIT P0, [UR33+0x38], R4 ;  /* 0x00003804ff0075a7 */ /* 0x000ea40008001121 */
[----:B--2---:R-:W-:Y:S05]  /*17d0*/  @!P0 BRA `(.L_x_22) ;  /* 0x0000007800488947 */ /* 0x004fea0003800000 */
.L_x_21:
[----:B------:R2:W-:Y:S01]  /*17e0*/  @!P5 SYNCS.ARRIVE.TRANS64 RZ, [UR33], R3 ;  /* 0x00000003ffffd9a7 */ /* 0x0005e20008000021 */
[----:B------:R-:W-:Y:S04]  /*17f0*/  BSSY.RECONVERGENT B0, `(.L_x_23) ;  /* 0x0000003000007945 */ /* 0x000fe80003800200 */
[----:B------:R-:W-:Y:S05]  /*1800*/  @P4 BRA `(.L_x_24) ;  /* 0x0000000000044947 */ /* 0x000fea0003800000 */
[----:B------:R-:W-:Y:S05]  /*1810*/  BPT.TRAP 0x1 ;  /* 0x000000040000795c */ /* 0x000fea0000300000 */
.L_x_24:
[----:B------:R-:W-:Y:S05]  /*1820*/  BSYNC.RECONVERGENT B0 ;  /* 0x0000000000007941 */ /* 0x000fea0003800200 */
.L_x_23:
[----:B------:R-:W-:Y:S02]  /*1830*/  UIADD3 UR6, UPT, UPT, UR17, 0x1, URZ ;  /* 0x0000000111067890 */ /* 0x000fe4000fffe0ff */
[----:B------:R-:W-:Y:S02]  /*1840*/  ULEA UR32, UR17, UR4, 0xb ;  /* 0x0000000411207291 */ /* 0x000fe4000f8e58ff */
[----:B------:R-:W-:Y:S02]  /*1850*/  UISETP.NE.AND UP0, UPT, UR6, 0x7, UPT ;  /* 0x000000070600788c */ /* 0x000fe4000bf05270 */
[----:B------:R-:W-:Y:S02]  /*1860*/  UIADD3 UR26, UP1, UPT, UR22, 0x80, URZ ;  /* 0x00000080161a7890 */ /* 0x000fe4000ff3e0ff */
[----:B------:R-:W-:Y:S02]  /*1870*/  USEL UR9, URZ, 0x1, UP0 ;  /* 0x00000001ff097887 */ /* 0x000fe40008000000 */
[----:B------:R-:W-:-:S02]  /*1880*/  USEL UR6, UR6, URZ, UP0 ;  /* 0x000000ff06067287 */ /* 0x000fc40008000000 */
[----:B------:R-:W-:Y:S02]  /*1890*/  UIADD3 UR20, UP0, UPT, UR22, 0x180, URZ ;  /* 0x0000018016147890 */ /* 0x000fe4000ff1e0ff */
[----:B------:R-:W-:Y:S01]  /*18a0*/  ULEA UR8, UR6, UR4, 0x3 ;  /* 0x0000000406087291 */ /* 0x000fe2000f8e18ff */
[----:B------:R-:W-:Y:S01]  /*18b0*/  LOP3.LUT R17, R17, UR9, RZ, 0x3c, !PT ;  /* 0x0000000911117c12 */ /* 0x000fe2000f8e3cff */
[----:B------:R-:W-:Y:S02]  /*18c0*/  USHF.L.U32 UR34, UR16, 0x5, URZ ;  /* 0x0000000510227899 */ /* 0x000fe400080006ff */
[----:B------:R-:W-:Y:S01]  /*18d0*/  UIADD3.X UR27, UPT, UPT, URZ, UR23, URZ, UP1, !UPT ;  /* 0x00000017ff1b7290 */ /* 0x000fe20008ffe4ff */
[----:B-1----:R-:W-:Y:S01]  /*18e0*/  SHF.L.U32 R2, R17, 0x1f, RZ ;  /* 0x0000001f11027819 */ /* 0x002fe200000006ff */
[----:B------:R-:W-:Y:S02]  /*18f0*/  UIADD3 UR32, UPT, UPT, UR32, 0x6400, URZ ;  /* 0x0000640020207890 */ /* 0x000fe4000fffe0ff */
[----:B------:R-:W-:Y:S01]  /*1900*/  UIADD3.X UR21, UPT, UPT, URZ, UR23, URZ, UP0, !UPT ;  /* 0x00000017ff157290 */ /* 0x000fe200087fe4ff */
[----:B------:R1:W1:Y:S01]  /*1910*/  SYNCS.PHASECHK.TRANS64.TRYWAIT P0, [UR8+0x38], R2 ;  /* 0x00003802ff0075a7 */ /* 0x0002620008001108 */
[----:B------:R-:W-:Y:S01]  /*1920*/  ULEA UR8, UR17, UR4, 0xd ;  /* 0x0000000411087291 */ /* 0x000fe2000f8e68ff */
[----:B------:R-:W-:Y:S01]  /*1930*/  UMOV UR18, 0x0 ;  /* 0x0000000000127882 */ /* 0x000fe20000000000 */
[----:B------:R-:W-:-:S02]  /*1940*/  UMOV UR19, 0x10000000 ;  /* 0x1000000000137882 */ /* 0x000fc40000000000 */
[----:B------:R-:W-:Y:S01]  /*1950*/  UIADD3 UR8, UPT, UPT, UR8, 0x9c00, URZ ;  /* 0x00009c0008087890 */ /* 0x000fe2000fffe0ff */
[----:B------:R1:W-:Y:S01]  /*1960*/  UTMALDG.3D [UR32], [UR26], desc[UR18] ;  /* 0x000012201a0075b4 */ /* 0x0003e20008011000 */
[----:B------:R-:W-:Y:S01]  /*1970*/  UMOV UR12, UR36 ;  /* 0x00000024000c7c82 */ /* 0x000fe20008000000 */
[----:B------:R-:W-:Y:S01]  /*1980*/  UMOV UR9, UR33 ;  /* 0x0000002100097c82 */ /* 0x000fe20008000000 */
[----:B------:R-:W-:Y:S01]  /*1990*/  UMOV UR10, UR34 ;  /* 0x00000022000a7c82 */ /* 0x000fe20008000000 */
[----:B------:R-:W-:Y:S01]  /*19a0*/  UIADD3 UR16, UPT, UPT, UR16, 0x1, URZ ;  /* 0x0000000110107890 */ /* 0x000fe2000fffe0ff */
[----:B------:R-:W-:Y:S01]  /*19b0*/  UMOV UR24, UR5 ;  /* 0x0000000500187c82 */ /* 0x000fe20008000000 */
[----:B------:R-:W-:Y:S02]  /*19c0*/  UMOV UR17, UR6 ;  /* 0x0000000600117c82 */ /* 0x000fe40008000000 */
[----:B------:R1:W-:Y:S01]  /*19d0*/  UTMALDG.3D [UR8], [UR20], desc[UR18] ;  /* 0x00001208140075b4 */ /* 0x0003e20008011000 */
[----:B------:R-:W-:-:S09]  /*19e0*/  UISETP.NE.AND UP0, UPT, UR16, UR5, UPT ;  /* 0x000000051000728c */ /* 0x000fd2000bf05270 */
[----:B------:R-:W-:Y:S05]  /*19f0*/  BRA.U UP0, `(.L_x_25) ;  /* 0xfffffffd00607547 */ /* 0x000fea000b83ffff */
.L_x_20:
[----:B-1----:R-:W-:Y:S01]  /*1a00*/  ULEA UR8, UR6, UR4, 0x3 ;  /* 0x0000000406087291 */ /* 0x002fe2000f8e18ff */
[----:B------:R-:W-:Y:S01]  /*1a10*/  SHF.L.U32 R2, R17, 0x1f, RZ ;  /* 0x0000001f11027819 */ /* 0x000fe200000006ff */
[----:B------:R-:W-:Y:S01]  /*1a20*/  @!P1 SYNCS.ARRIVE.TRANS64.A1T0 RZ, [UR4+0xb8], RZ ;  /* 0x0000b8ffffff99a7 */ /* 0x000fe20008100004 */
[----:B------:R-:W-:-:S06]  /*1a30*/  UISETP.GT.AND UP0, UPT, UR15, UR14, UPT ;  /* 0x0000000e0f00728c */ /* 0x000fcc000bf04270 */
[----:B--2---:R1:W2:Y:S03]  /*1a40*/  SYNCS.PHASECHK.TRANS64.TRYWAIT P0, [UR8+0x38], R2 ;  /* 0x00003802ff0075a7 */ /* 0x0042a60008001108 */
[----:B------:R-:W-:Y:S05]  /*1a50*/  BRA.U !UP0, `(.L_x_26) ;  /* 0x0000000108ac7547 */ /* 0x000fea000b800000 */
[----:B------:R-:W-:Y:S01]  /*1a60*/  UIADD3 UR21, UPT, UPT, UR7, UR24, URZ ;  /* 0x0000001807157290 */ /* 0x000fe2000fffe0ff */
[----:B------:R-:W-:-:S11]  /*1a70*/  UMOV UR25, UR6 ;  /* 0x0000000600197c82 */ /* 0x000fd60008000000 */
.L_x_31:
[----:B-1----:R-:W-:Y:S01]  /*1a80*/  ULEA UR17, UR25, UR4, 0x3 ;  /* 0x0000000419117291 */ /* 0x002fe2000f8e18ff */
[----:B--2---:R-:W-:Y:S01]  /*1a90*/  @!P5 MOV R3, 0x2800 ;  /* 0x000028000003d802 */ /* 0x004fe20000000f00 */
[----:B--2---:R-:W-:Y:S10]  /*1aa0*/  @P0 BRA `(.L_x_27) ;  /* 0x00000000000c0947 */ /* 0x004ff40003800000 */
[----:B------:R-:W-:-:S04]  /*1ab0*/  SHF.L.U32 R4, R17, 0x1f, RZ ;  /* 0x0000001f11047819 */ /* 0x000fc800000006ff */
[----:B------:R-:W2:Y:S02]  /*1ac0*/  SYNCS.PHASECHK.TRANS64.TRYWAIT P0, [UR17+0x38], R4 ;  /* 0x00003804ff0075a7 */ /* 0x000ea40008001111 */
[----:B--2---:R-:W-:Y:S05]  /*1ad0*/  @!P0 BRA `(.L_x_28) ;  /* 0x0000007400a08947 */ /* 0x004fea0003800000 */
.L_x_27:
[----:B------:R2:W-:Y:S01]  /*1ae0*/  @!P5 SYNCS.ARRIVE.TRANS64 RZ, [UR17], R3 ;  /* 0x00000003ffffd9a7 */ /* 0x0005e20008000011 */
[----:B------:R-:W-:Y:S04]  /*1af0*/  BSSY.RECONVERGENT B0, `(.L_x_29) ;  /* 0x0000003000007945 */ /* 0x000fe80003800200 */
[----:B------:R-:W-:Y:S05]  /*1b00*/  @P4 BRA `(.L_x_30) ;  /* 0x0000000000044947 */ /* 0x000fea0003800000 */
[----:B------:R-:W-:Y:S05]  /*1b10*/  BPT.TRAP 0x1 ;  /* 0x000000040000795c */ /* 0x000fea0000300000 */
.L_x_30:
[----:B------:R-:W-:Y:S05]  /*1b20*/  BSYNC.RECONVERGENT B0 ;  /* 0x0000000000007941 */ /* 0x000fea0003800200 */
.L_x_29:
        /* <DEDUP_REMOVED lines=10> */
[----:B------:R-:W-:Y:S01]  /*1bd0*/  UIADD3 UR16, UPT, UPT, UR16, 0x6400, URZ ;  /* 0x0000640010107890 */ /* 0x000fe2000fffe0ff */
[----:B-1----:R-:W-:Y:S01]  /*1be0*/  SHF.L.U32 R2, R17, 0x1f, RZ ;  /* 0x0000001f11027819 */ /* 0x002fe200000006ff */
[----:B------:R-:W-:Y:S02]  /*1bf0*/  UIADD3.X UR31, UPT, UPT, URZ, UR23, URZ, UP1, !UPT ;  /* 0x00000017ff1f7290 */ /* 0x000fe40008ffe4ff */
[----:B------:R-:W-:Y:S01]  /*1c00*/  UIADD3.X UR29, UPT, UPT, URZ, UR23, URZ, UP0, !UPT ;  /* 0x00000017ff1d7290 */ /* 0x000fe200087fe4ff */
[----:B------:R1:W1:Y:S01]  /*1c10*/  SYNCS.PHASECHK.TRANS64.TRYWAIT P0, [UR8+0x38], R2 ;  /* 0x00003802ff0075a7 */ /* 0x0002620008001108 */
[----:B------:R-:W-:Y:S01]  /*1c20*/  ULEA UR8, UR25, UR4, 0xd ;  /* 0x0000000419087291 */ /* 0x000fe2000f8e68ff */
[----:B------:R-:W-:Y:S01]  /*1c30*/  UMOV UR26, 0x0 ;  /* 0x00000000001a7882 */ /* 0x000fe20000000000 */
[----:B------:R-:W-:-:S02]  /*1c40*/  UMOV UR27, 0x10000000 ;  /* 0x10000000001b7882 */ /* 0x000fc40000000000 */
[----:B------:R-:W-:Y:S01]  /*1c50*/  UIADD3 UR8, UPT, UPT, UR8, 0x9c00, URZ ;  /* 0x00009c0008087890 */ /* 0x000fe2000fffe0ff */
[----:B------:R-:W-:Y:S01]  /*1c60*/  UMOV UR19, UR35 ;  /* 0x0000002300137c82 */ /* 0x000fe20008000000 */
[----:B------:R-:W-:Y:S01]  /*1c70*/  UMOV UR20, UR36 ;  /* 0x0000002400147c82 */ /* 0x000fe20008000000 */
[----:B------:R-:W-:Y:S01]  /*1c80*/  UMOV UR12, UR36 ;  /* 0x00000024000c7c82 */ /* 0x000fe20008000000 */
[----:B------:R-:W-:Y:S01]  /*1c90*/  UMOV UR9, UR17 ;  /* 0x0000001100097c82 */ /* 0x000fe20008000000 */
[----:B------:R-:W-:Y:S01]  /*1ca0*/  UMOV UR10, UR18 ;  /* 0x00000012000a7c82 */ /* 0x000fe20008000000 */
[----:B------:R1:W-:Y:S01]  /*1cb0*/  UTMALDG.3D [UR16], [UR30], desc[UR26] ;  /* 0x00001a101e0075b4 */ /* 0x0003e20008011000 */
[----:B------:R-:W-:Y:S01]  /*1cc0*/  UIADD3 UR24, UPT, UPT, UR24, 0x1, URZ ;  /* 0x0000000118187890 */ /* 0x000fe2000fffe0ff */
[----:B------:R-:W-:-:S03]  /*1cd0*/  UMOV UR25, UR6 ;  /* 0x0000000600197c82 */ /* 0x000fc60008000000 */
[----:B------:R-:W-:Y:S01]  /*1ce0*/  UISETP.NE.AND UP0, UPT, UR24, UR21, UPT ;  /* 0x000000151800728c */ /* 0x000fe2000bf05270 */
[----:B------:R1:W-:Y:S08]  /*1cf0*/  UTMALDG.3D [UR8], [UR28], desc[UR26] ;  /* 0x00001a081c0075b4 */ /* 0x0003f00008011000 */
[----:B------:R-:W-:Y:S05]  /*1d00*/  BRA.U UP0, `(.L_x_31) ;  /* 0xfffffffd005c7547 */ /* 0x000fea000b83ffff */
.L_x_26:
[C---:B-1----:R-:W-:Y:S01]  /*1d10*/  LEA R2, R16.reuse, UR4, 0x3 ;  /* 0x0000000410027c11 */ /* 0x042fe2000f8e18ff */
[----:B------:R-:W-:Y:S01]  /*1d20*/  NOP ;  /* 0x0000000000007918 */ /* 0x000fe20000000000 */
[----:B--2---:R-:W-:Y:S02]  /*1d30*/  SHF.L.U32 R3, R13, 0x1f, RZ ;  /* 0x0000001f0d037819 */ /* 0x004fe400000006ff */
[----:B------:R-:W-:Y:S02]  /*1d40*/  LEA R4, R16, UR4, 0x4 ;  /* 0x0000000410047c11 */ /* 0x000fe4000f8e20ff */
[----:B------:R-:W1:Y:S02]  /*1d50*/  SYNCS.PHASECHK.TRANS64.TRYWAIT P0, [R2+URZ+0xc0], R3 ;  /* 0x0000c003020075a7 */ /* 0x000e6400080011ff */
[----:B-1----:R-:W-:Y:S05]  /*1d60*/  @!P0 BRA `(.L_x_32) ;  /* 0x0000007400148947 */ /* 0x002fea0003800000 */
.L_x_131:
[----:B------:R-:W2:Y:S01]  /*1d70*/  LDS.128 R4, [R4+0x150] ;  /* 0x0001500004047984 */ /* 0x000ea20000000c00 */
[----:B---3--:R-:W-:Y:S01]  /*1d80*/  ISETP.GE.AND P0, PT, R40, 0x1, PT ;  /* 0x000000012800780c */ /* 0x008fe20003f06270 */
[----:B-1----:R-:W-:Y:S01]  /*1d90*/  VIADD R2, R2, 0xd0 ;  /* 0x000000d002027836 */ /* 0x002fe20000000000 */
[----:B------:R-:W-:Y:S01]  /*1da0*/  @!PT LDS RZ, [RZ] ;  /* 0x00000000fffff984 */ /* 0x000fe20000000800 */
[----:B------:R-:W-:Y:S01]  /*1db0*/  @!PT LDS RZ, [RZ] ;  /* 0x00000000fffff984 */ /* 0x000fe20000000800 */
[----:B------:R-:W-:Y:S01]  /*1dc0*/  @!PT LDS RZ, [RZ] ;  /* 0x00000000fffff984 */ /* 0x000fe20000000800 */
[----:B------:R-:W-:Y:S01]  /*1dd0*/  @!PT LDS RZ, [RZ] ;  /* 0x00000000fffff984 */ /* 0x000fe20000000800 */
[----:B------:R1:W-:Y:S06]  /*1de0*/  MEMBAR.ALL.CTA ;  /* 0x0000000000007992 */ /* 0x0003ec0000008000 */
[----:B-1----:R-:W1:Y:S01]  /*1df0*/  FENCE.VIEW.ASYNC.S ;  /* 0x00000000000073c6 */ /* 0x002e620000000000 */
[----:B------:R-:W-:-:S04]  /*1e00*/  PRMT R2, RZ, 0x654, R2 ;  /* 0x00000654ff027816 */ /* 0x000fc80000000002 */
[----:B-1----:R1:W-:Y:S01]  /*1e10*/  SYNCS.ARRIVE.TRANS64.RED.A1T0 RZ, [R2+URZ], RZ ;  /* 0x000000ff02ff79a7 */ /* 0x0023e200081004ff */
[----:B--2---:R-:W-:-:S13]  /*1e20*/  LOP3.LUT P2, RZ, R6, 0x1, RZ, 0xc0, !PT ;  /* 0x0000000106ff7812 */ /* 0x004fda000784c0ff */
[----:B------:R-:W-:Y:S01]  /*1e30*/  @P2 SHF.R.U32.HI R3, RZ, 0x10, R5 ;  /* 0x00000010ff032819 */ /* 0x000fe20000011605 */
[----:B------:R-:W-:Y:S01]  /*1e40*/  VOTEU.ANY UP0, P2 ;  /* 0x0000000000ff7886 */ /* 0x000fe20001000100 */
[----:B------:R-:W-:Y:S02]  /*1e50*/  @P2 MOV R10, R4 ;  /* 0x00000004000a2202 */ /* 0x000fe40000000f00 */
[----:B------:R-:W-:Y:S02]  /*1e60*/  @P2 R2UR.BROADCAST UR8, R3 ;  /* 0x00000000030822ca */ /* 0x000fe400008e0000 */
[----:B------:R-:W-:-:S11]  /*1e70*/  @P2 LOP3.LUT R9, R5, 0xffff, RZ, 0xc0, !PT ;  /* 0x0000ffff05092812 */ /* 0x000fd600078ec0ff */
[----:B------:R-:W-:Y:S01]  /*1e80*/  @UP0 UMOV UR36, UR8 ;  /* 0x0000000800240c82 */ /* 0x000fe20008000000 */
[----:B-1----:R-:W-:Y:S05]  /*1e90*/  @!P0 BRA `(.L_x_33) ;  /* 0x0000000000b88947 */ /* 0x002fea0003800000 */
[----:B------:R-:W4:Y:S01]  /*1ea0*/  LDC.64 R4, c[0x0][0xb18] ;  /* 0x0002c600ff047b82 */ /* 0x000f220000000a00 */
[----:B------:R-:W-:-:S07]  /*1eb0*/  ISETP.NE.AND P3, PT, R40, 0x1, PT ;  /* 0x000000012800780c */ /* 0x000fce0003f65270 */
[----:B------:R-:W1:Y:S08]  /*1ec0*/  LDC.64 R6, c[0x0][0xb10] ;  /* 0x0002c400ff067b82 */ /* 0x000e700000000a00 */
[----:B------:R-:W2:Y:S08]  /*1ed0*/  LDC R14, c[0x0][0xb20] ;  /* 0x0002c800ff0e7b82 */ /* 0x000eb00000000800 */
[----:B------:R-:W3:Y:S01]  /*1ee0*/  LDC R15, c[0x0][0xb0c] ;  /* 0x0002c300ff0f7b82 */ /* 0x000ee20000000800 */
[----:B----4-:R-:W-:Y:S01]  /*1ef0*/  IMAD.HI.U32 R19, R0, R5, RZ ;  /* 0x0000000500137227 */ /* 0x010fe200078e00ff */
[----:B------:R-:W-:-:S03]  /*1f00*/  ISETP.NE.AND P0, PT, R4, 0x1, PT ;  /* 0x000000010400780c */ /* 0x000fc60003f05270 */
[----:B------:R-:W-:-:S03]  /*1f10*/  IMAD.HI.U32 R5, R9, R5, RZ ;  /* 0x0000000509057227 */ /* 0x000fc600078e00ff */
[----:B------:R-:W4:Y:S01]  /*1f20*/  LDC.64 R2, c[0x0][0xb28] ;  /* 0x0002ca00ff027b82 */ /* 0x000f220000000a00 */
[----:B-1----:R-:W-:-:S04]  /*1f30*/  IMAD.HI.U32 R20, R8, R6, RZ ;  /* 0x0000000608147227 */ /* 0x002fc800078e00ff */
[----:B------:R-:W-:Y:S01]  /*1f40*/  IMAD.HI.U32 R21, R10, R6, RZ ;  /* 0x000000060a157227 */ /* 0x000fe200078e00ff */
[----:B------:R-:W-:Y:S02]  /*1f50*/  SHF.R.U32.HI R20, RZ, R7, R20 ;  /* 0x00000007ff147219 */ /* 0x000fe40000011614 */
[-C--:B--2---:R-:W-:Y:S02]  /*1f60*/  SHF.R.U32.HI R19, RZ, R14.reuse, R19 ;  /* 0x0000000eff137219 */ /* 0x084fe40000011613 */
[----:B------:R-:W-:Y:S02]  /*1f70*/  SHF.R.U32.HI R5, RZ, R14, R5 ;  /* 0x0000000eff057219 */ /* 0x000fe40000011605 */
[----:B------:R-:W-:Y:S02]  /*1f80*/  SEL R19, R0, R19, !P0 ;  /* 0x0000001300137207 */ /* 0x000fe40004000000 */
[----:B------:R-:W-:Y:S02]  /*1f90*/  SHF.R.U32.HI R21, RZ, R7, R21 ;  /* 0x00000007ff157219 */ /* 0x000fe40000011615 */
[----:B---3--:R-:W-:-:S02]  /*1fa0*/  ISETP.NE.AND P1, PT, R15, 0x1, PT ;  /* 0x000000010f00780c */ /* 0x008fc40003f25270 */
[----:B------:R-:W-:Y:S02]  /*1fb0*/  SEL R5, R9, R5, !P0 ;  /* 0x0000000509057207 */ /* 0x000fe40004000000 */
[----:B------:R-:W-:Y:S02]  /*1fc0*/  SEL R20, R8, R20, !P1 ;  /* 0x0000001408147207 */ /* 0x000fe40004800000 */
[----:B------:R-:W-:Y:S01]  /*1fd0*/  SEL R21, R10, R21, !P1 ;  /* 0x000000150a157207 */ /* 0x000fe20004800000 */
[----:B----4-:R-:W-:-:S04]  /*1fe0*/  IMAD.HI.U32 R18, R19, R2, RZ ;  /* 0x0000000213127227 */ /* 0x010fc800078e00ff */
        /* <DEDUP_REMOVED lines=10> */
[----:B------:R-:W-:-:S04]  /*2090*/  @!P0 IMAD.HI.U32 R7, R21, R2, RZ ;  /* 0x0000000215078227 */ /* 0x000fc800078e00ff */
[----:B------:R-:W-:Y:S01]  /*20a0*/  IMAD.MOV R2, RZ, RZ, -R6 ;  /* 0x000000ffff027224 */ /* 0x000fe200078e0a06 */
[----:B------:R-:W-:Y:S02]  /*20b0*/  @!P0 SHF.R.U32.HI R3, RZ, R3, R7 ;  /* 0x00000003ff038219 */ /* 0x000fe40000011607 */
[----:B------:R-:W-:Y:S01]  /*20c0*/  IADD3 R7, PT, PT, -R5, RZ, RZ ;  /* 0x000000ff05077210 */ /* 0x000fe20007ffe1ff */
[----:B------:R-:W-:Y:S01]  /*20d0*/  IMAD R2, R40, R2, R5 ;  /* 0x0000000228027224 */ /* 0x000fe200078e0205 */
        /* <DEDUP_REMOVED lines=10> */
.L_x_33:
[----:B------:R-:W1:Y:S02]  /*2180*/  LDCU UR8, c[0x0][0xb30] ;  /* 0x00016600ff0877ac */ /* 0x000e640008000800 */
[----:B-1----:R-:W-:-:S09]  /*2190*/  UISETP.NE.AND UP0, UPT, UR8, 0x1, UPT ;  /* 0x000000010800788c */ /* 0x002fd2000bf05270 */
[----:B------:R-:W-:Y:S05]  /*21a0*/  BRA.U UP0, `(.L_x_34) ;  /* 0x0000000100407547 */ /* 0x000fea000b800000 */
[----:B------:R-:W1:Y:S08]  /*21b0*/  LDC.64 R4, c[0x0][0xb10] ;  /* 0x0002c400ff047b82 */ /* 0x000e700000000a00 */
[----:B------:R-:W2:Y:S08]  /*21c0*/  LDC.64 R2, c[0x0][0xb18] ;  /* 0x0002c600ff027b82 */ /* 0x000eb00000000a00 */
[----:B------:R-:W3:Y:S08]  /*21d0*/  LDC R6, c[0x0][0xb20] ;  /* 0x0002c800ff067b82 */ /* 0x000ef00000000800 */
[----:B------:R-:W4:Y:S01]  /*21e0*/  LDC R7, c[0x0][0xb0c] ;  /* 0x0002c300ff077b82 */ /* 0x000f220000000800 */
[----:B-1----:R-:W-:-:S05]  /*21f0*/  IMAD.HI.U32 R4, R10, R4, RZ ;  /* 0x000000040a047227 */ /* 0x002fca00078e00ff */
[----:B------:R-:W-:Y:S01]  /*2200*/  SHF.R.U32.HI R4, RZ, R5, R4 ;  /* 0x00000005ff047219 */ /* 0x000fe20000011604 */
[----:B--2---:R-:W-:Y:S01]  /*2210*/  IMAD.HI.U32 R3, R9, R3, RZ ;  /* 0x0000000309037227 */ /* 0x004fe200078e00ff */
[----:B------:R-:W-:-:S04]  /*2220*/  ISETP.NE.AND P0, PT, R2, 0x1, PT ;  /* 0x000000010200780c */ /* 0x000fc80003f05270 */
[----:B---3--:R-:W-:-:S04]  /*2230*/  SHF.R.U32.HI R3, RZ, R6, R3 ;  /* 0x00000006ff037219 */ /* 0x008fc80000011603 */
[----:B------:R-:W-:Y:S02]  /*2240*/  SEL R3, R9, R3, !P0 ;  /* 0x0000000309037207 */ /* 0x000fe40004000000 */
[----:B----4-:R-:W-:-:S04]  /*2250*/  ISETP.NE.AND P1, PT, R7, 0x1, PT ;  /* 0x000000010700780c */ /* 0x010fc80003f25270 */
[----:B------:R-:W-:-:S05]  /*2260*/  SEL R4, R10, R4, !P1 ;  /* 0x000000040a047207 */ /* 0x000fca0004800000 */
[----:B------:R-:W-:Y:S02]  /*2270*/  IMAD.IADD R5, R3, 0x1, -R4 ;  /* 0x0000000103057824 */ /* 0x000fe400078e0a04 */
[----:B------:R-:W-:Y:S02]  /*2280*/  IMAD.IADD R3, R4, 0x1, -R3 ;  /* 0x0000000104037824 */ /* 0x000fe400078e0a03 */
[----:B------:R-:W-:Y:S02]  /*2290*/  IMAD R10, R5, R7, R10 ;  /* 0x00000007050a7224 */ /* 0x000fe400078e020a */
[----:B------:R-:W-:-:S07]  /*22a0*/  IMAD R9, R3, R2, R9 ;  /* 0x0000000203097224 */ /* 0x000fce00078e0209 */
.L_x_34:
[----:B------:R-:W-:Y:S01]  /*22b0*/  VIADD R16, R16, 0x1 ;  /* 0x0000000110107836 */ /* 0x000fe20000000000 */
[----:B------:R-:W-:Y:S01]  /*22c0*/  PLOP3.LUT P1, PT, PT, PT, PT, 0x80, 0x8 ;  /* 0x000000000008781c */ /* 0x000fe20003f2f070 */
[----:B------:R-:W-:Y:S02]  /*22d0*/  IMAD.IADD R15, R10, 0x1, R95 ;  /* 0x000000010a0f7824 */ /* 0x000fe400078e025f */
[----:B------:R-:W-:Y:S01]  /*22e0*/  IMAD.IADD R14, R9, 0x1, R94 ;  /* 0x00000001090e7824 */ /* 0x000fe200078e025e */
[----:B------:R-:W-:-:S04]  /*22f0*/  ISETP.NE.AND P0, PT, R16, 0x2, PT ;  /* 0x000000021000780c */ /* 0x000fc80003f05270 */
[----:B------:R-:W-:Y:S02]  /*2300*/  SEL R2, RZ, 0x1, P0 ;  /* 0x00000001ff027807 */ /* 0x000fe40000000000 */
[----:B------:R-:W-:Y:S02]  /*2310*/  SEL R16, R16, RZ, P0 ;  /* 0x000000ff10107207 */ /* 0x000fe40000000000 */
[----:B------:R-:W-:Y:S01]  /*2320*/  LOP3.LUT R13, R13, R2, RZ, 0x3c, !PT ;  /* 0x000000020d0d7212 */ /* 0x000fe200078e3cff */
[----:B------:R-:W-:Y:S06]  /*2330*/  @P2 BRA `(.L_x_35) ;  /* 0xfffffff000982947 */ /* 0x000fec000383ffff */
[----:B------:R-:W-:Y:S01]  /*2340*/  UIADD3 UR4, UPT, UPT, UR4, 0x38, URZ ;  /* 0x0000003804047890 */ /* 0x000fe2000fffe0ff */
[----:B------:R-:W-:-:S03]  /*2350*/  SHF.L.U32 R2, R17, 0x1f, RZ ;  /* 0x0000001f11027819 */ /* 0x000fc600000006ff */
[----:B------:R-:W-:-:S09]  /*2360*/  ULEA UR5, UR6, UR4, 0x3 ;  /* 0x0000000406057291 */ /* 0x000fd2000f8e18ff */
[----:B------:R-:W1:Y:S02]  /*2370*/  SYNCS.PHASECHK.TRANS64.TRYWAIT P0, [UR5], R2 ;  /* 0x00000002ff0075a7 */ /* 0x000e640008001105 */
[----:B-1----:R-:W-:Y:S05]  /*2380*/  @!P0 BRA `(.L_x_36) ;  /* 0x0000006c00a08947 */ /* 0x002fea0003800000 */
.L_x_133:
[----:B------:R-:W-:-:S04]  /*2390*/  UIADD3 UR6, UPT, UPT, UR6, 0x1, URZ ;  /* 0x0000000106067890 */ /* 0x000fc8000fffe0ff */
[----:B------:R-:W-:-:S04]  /*23a0*/  UISETP.NE.AND UP0, UPT, UR6, 0x7, UPT ;  /* 0x000000070600788c */ /* 0x000fc8000bf05270 */
[----:B------:R-:W-:Y:S02]  /*23b0*/  USEL UR7, URZ, 0x1, UP0 ;  /* 0x00000001ff077887 */ /* 0x000fe40008000000 */
[----:B------:R-:W-:-:S04]  /*23c0*/  USEL UR6, UR6, URZ, UP0 ;  /* 0x000000ff06067287 */ /* 0x000fc80008000000 */
[----:B------:R-:W-:Y:S01]  /*23d0*/  ULEA UR5, UR6, UR4, 0x3 ;  /* 0x0000000406057291 */ /* 0x000fe2000f8e18ff */
[----:B-1----:R-:W-:-:S04]  /*23e0*/  LOP3.LUT R2, R17, UR7, RZ, 0x3c, !PT ;  /* 0x0000000711027c12 */ /* 0x002fc8000f8e3cff */
[----:B------:R-:W-:-:S04]  /*23f0*/  SHF.L.U32 R3, R2, 0x1f, RZ ;  /* 0x0000001f02037819 */ /* 0x000fc800000006ff */
[----:B------:R-:W1:Y:S02]  /*2400*/  SYNCS.PHASECHK.TRANS64.TRYWAIT P0, [UR5], R3 ;  /* 0x00000003ff0075a7 */ /* 0x000e640008001105 */
[----:B-1----:R-:W-:Y:S05]  /*2410*/  @!P0 BRA `(.L_x_37) ;  /* 0x0000006c00948947 */ /* 0x002fea0003800000 */
.L_x_135:
[----:B------:R-:W-:-:S04]  /*2420*/  UIADD3 UR6, UPT, UPT, UR6, 0x1, URZ ;  /* 0x0000000106067890 */ /* 0x000fc8000fffe0ff */
[----:B------:R-:W-:-:S04]  /*2430*/  UISETP.NE.AND UP0, UPT, UR6, 0x7, UPT ;  /* 0x000000070600788c */ /* 0x000fc8000bf05270 */
[----:B------:R-:W-:Y:S02]  /*2440*/  USEL UR7, URZ, 0x1, UP0 ;  /* 0x00000001ff077887 */ /* 0x000fe40008000000 */
[----:B------:R-:W-:-:S04]  /*2450*/  USEL UR6, UR6, URZ, UP0 ;  /* 0x000000ff06067287 */ /* 0x000fc80008000000 */
[----:B------:R-:W-:Y:S01]  /*2460*/  ULEA UR5, UR6, UR4, 0x3 ;  /* 0x0000000406057291 */ /* 0x000fe2000f8e18ff */
[----:B------:R-:W-:-:S04]  /*2470*/  LOP3.LUT R2, R2, UR7, RZ, 0x3c, !PT ;  /* 0x0000000702027c12 */ /* 0x000fc8000f8e3cff */
[----:B-1----:R-:W-:-:S04]  /*2480*/  SHF.L.U32 R3, R2, 0x1f, RZ ;  /* 0x0000001f02037819 */ /* 0x002fc800000006ff */
[----:B------:R-:W1:Y:S02]  /*2490*/  SYNCS.PHASECHK.TRANS64.TRYWAIT P0, [UR5], R3 ;  /* 0x00000003ff0075a7 */ /* 0x000e640008001105 */
[----:B-1----:R-:W-:Y:S05]  /*24a0*/  @!P0 BRA `(.L_x_38) ;  /* 0x0000006c00888947 */ /* 0x002fea0003800000 */
.L_x_137:
        /* <DEDUP_REMOVED lines=9> */
.L_x_139:
        /* <DEDUP_REMOVED lines=9> */
.L_x_141:
        /* <DEDUP_REMOVED lines=9> */
.L_x_143:
[----:B------:R-:W-:-:S04]  /*2660*/  UIADD3 UR6, UPT, UPT, UR6, 0x1, URZ ;  /* 0x0000000106067890 */ /* 0x000fc8000fffe0ff */
[----:B------:R-:W-:-:S04]  /*2670*/  UISETP.NE.AND UP0, UPT, UR6, 0x7, UPT ;  /* 0x000000070600788c */ /* 0x000fc8000bf05270 */
[----:B------:R-:W-:Y:S02]  /*2680*/  USEL UR5, URZ, 0x1, UP0 ;  /* 0x00000001ff057887 */ /* 0x000fe40008000000 */
[----:B------:R-:W-:-:S04]  /*2690*/  USEL UR6, UR6, URZ, UP0 ;  /* 0x000000ff06067287 */ /* 0x000fc80008000000 */
[----:B------:R-:W-:Y:S01]  /*26a0*/  ULEA UR6, UR6, UR4, 0x3 ;  /* 0x0000000406067291 */ /* 0x000fe2000f8e18ff */
[----:B------:R-:W-:-:S04]  /*26b0*/  LOP3.LUT R2, R2, UR5, RZ, 0x3c, !PT ;  /* 0x0000000502027c12 */ /* 0x000fc8000f8e3cff */
[----:B------:R-:W-:Y:S01]  /*26c0*/  SHF.L.U32 R2, R2, 0x1f, RZ ;  /* 0x0000001f02027819 */ /* 0x000fe200000006ff */
[----:B-1--4-:R-:W-:-:S07]  /*26d0*/  IMAD.U32 R0, RZ, RZ, UR6 ;  /* 0x00000006ff007e24 */ /* 0x012fce000f8e00ff */
.L_x_42:
[----:B-1----:R1:W2:Y:S02]  /*26e0*/  SYNCS.PHASECHK.TRANS64.TRYWAIT P0, [R0+URZ], R2 ;  /* 0x00000002000075a7 */ /* 0x0022a400080011ff */
[----:B--2---:R-:W-:Y:S05]  /*26f0*/  @!P0 NANOSLEEP.SYNCS 0x989680 ;  /* 0x009896800000895d */ /* 0x004fea0003900000 */
[----:B------:R-:W2:Y:S02]  /*2700*/  @!P0 SYNCS.PHASECHK.TRANS64 P0, [R0+URZ], R2 ;  /* 0x00000002000085a7 */ /* 0x000ea400080010ff */
[----:B--2---:R-:W-:Y:S05]  /*2710*/  @P0 EXIT ;  /* 0x000000000000094d */ /* 0x004fea0003800000 */
[----:B------:R-:W-:Y:S05]  /*2720*/  BRA `(.L_x_42) ;  /* 0xfffffffc00ec7947 */ /* 0x000fea000383ffff */
.L_x_17:
[----:B------:R-:W-:-:S04]  /*2730*/  UISETP.NE.AND UP1, UPT, UR37, URZ, UPT ;  /* 0x000000ff2500728c */ /* 0x000fc8000bf25270 */
[----:B------:R-:W-:-:S09]  /*2740*/  UISETP.NE.OR UP1, UPT, UR8, 0x1, UP1 ;  /* 0x000000010800788c */ /* 0x000fd20008f25670 */
[----:B------:R-:W-:Y:S05]  /*2750*/  BRA.U UP1, `(.L_x_43) ;  /* 0x0000000501487547 */ /* 0x000fea000b800000 */
[----:B------:R-:W-:Y:S01]  /*2760*/  ISETP.NE.AND P2, PT, R2, RZ, PT ;  /* 0x000000ff0200720c */ /* 0x000fe20003f45270 */
[----:B------:R-:W-:Y:S01]  /*2770*/  IMAD.MOV.U32 R12, RZ, RZ, 0x1 ;  /* 0x00000001ff0c7424 */ /* 0x000fe200078e00ff */
[----:B------:R-:W-:Y:S02]  /*2780*/  CS2R R10, SRZ ;  /* 0x00000000000a7805 */ /* 0x000fe4000001ff00 */
[----:B------:R-:W-:Y:S01]  /*2790*/  CS2R R8, SRZ ;  /* 0x0000000000087805 */ /* 0x000fe2000001ff00 */
[----:B------:R-:W-:Y:S01]  /*27a0*/  UMOV UR4, 0x400 ;  /* 0x0000040000047882 */ /* 0x000fe20000000000 */
[----:B------:R-:W-:Y:S01]  /*27b0*/  UMOV UR6, URZ ;  /* 0x000000ff00067c82 */ /* 0x000fe20008000000 */
[----:B------:R-:W-:-:S12]  /*27c0*/  ULEA UR37, UR37, UR4, 0x18 ;  /* 0x0000000425257291 */ /* 0x000fd8000f8ec0ff */
.L_x_47:
[----:B------:R-:W-:Y:S02]  /*27d0*/  LEA R0, R8, UR37, 0x3 ;  /* 0x0000002508007c11 */ /* 0x000fe4000f8e18ff */
[----:B------:R-:W-:-:S03]  /*27e0*/  SHF.L.U32 R4, R9, 0x1f, RZ ;  /* 0x0000001f09047819 */ /* 0x000fc600000006ff */
[----:B------:R-:W-:Y:S01]  /*27f0*/  VIADD R5, R0, 0x130 ;  /* 0x0000013000057836 */ /* 0x000fe20000000000 */
[----:B------:R-:W1:Y:S02]  /*2800*/  SYNCS.PHASECHK.TRANS64.TRYWAIT P0, [R0+URZ+0x120], R4 ;  /* 0x00012004000075a7 */ /* 0x000e6400080011ff */
[----:B-1----:R-:W-:Y:S05]  /*2810*/  @!P0 BRA `(.L_x_44) ;  /* 0x0000006c000c8947 */ /* 0x002fea0003800000 */
.L_x_144:
[----:B------:R-:W-:Y:S01]  /*2820*/  ULEA UR5, UR6, UR37, 0x3 ;  /* 0x0000002506057291 */ /* 0x000fe2000f8e18ff */
[----:B-1----:R-:W-:Y:S01]  /*2830*/  PRMT R0, RZ, 0x654, R5 ;  /* 0x00000654ff007816 */ /* 0x002fe20000000005 */
[----:B------:R-:W-:Y:S01]  /*2840*/  @!P2 IMAD.MOV.U32 R4, RZ, RZ, 0x10 ;  /* 0x00000010ff04a424 */ /* 0x000fe200078e00ff */
[----:B------:R-:W-:Y:S01]  /*2850*/  SHF.L.U32 R5, R12, 0x1f, RZ ;  /* 0x0000001f0c057819 */ /* 0x000fe200000006ff */
[----:B------:R-:W-:Y:S01]  /*2860*/  UIADD3 UR4, UPT, UPT, UR5, 0xc0, URZ ;  /* 0x000000c005047890 */ /* 0x000fe2000fffe0ff */
[----:B------:R1:W-:Y:S05]  /*2870*/  SYNCS.ARRIVE.TRANS64.RED.A1T0 RZ, [R0+URZ], RZ ;  /* 0x000000ff00ff79a7 */ /* 0x0003ea00081004ff */
[----:B------:R-:W-:Y:S01]  /*2880*/  IMAD.U32 R6, RZ, RZ, UR4 ;  /* 0x00000004ff067e24 */ /* 0x000fe2000f8e00ff */
[----:B------:R-:W2:Y:S04]  /*2890*/  SYNCS.PHASECHK.TRANS64.TRYWAIT P0, [UR5+0xd0], R5 ;  /* 0x0000d005ff0075a7 */ /* 0x000ea80008001105 */
[----:B------:R-:W-:Y:S01]  /*28a0*/  PRMT R6, R2, 0x654, R6 ;  /* 0x0000065402067816 */ /* 0x000fe20000000006 */
[----:B-12---:R-:W-:Y:S06]  /*28b0*/  @!P0 BRA `(.L_x_45) ;  /* 0x0000006800f88947 */ /* 0x006fec0003800000 */
.L_x_146:
[----:B------:R-:W-:Y:S01]  /*28c0*/  ULEA UR4, UR6, UR37, 0x4 ;  /* 0x0000002506047291 */ /* 0x000fe2000f8e20ff */
[----:B------:R-:W-:Y:S01]  /*28d0*/  SEL R3, R6, R3, !P2 ;  /* 0x0000000306037207 */ /* 0x000fe20005000000 */
[----:B------:R-:W-:Y:S01]  /*28e0*/  UIADD3 UR5, UPT, UPT, UR5, 0xc0, URZ ;  /* 0x000000c005057890 */ /* 0x000fe2000fffe0ff */
[----:B-1----:R-:W-:Y:S01]  /*28f0*/  LEA R0, R11, UR37, 0x3 ;  /* 0x000000250b007c11 */ /* 0x002fe2000f8e18ff */
[----:B------:R-:W-:Y:S01]  /*2900*/  UIADD3 UR4, UPT, UPT, UR4, 0x150, URZ ;  /* 0x0000015004047890 */ /* 0x000fe2000fffe0ff */
[----:B------:R1:W-:Y:S01]  /*2910*/  @!P2 SYNCS.ARRIVE.TRANS64.RED RZ, [R3+URZ], R4 ;  /* 0x0000000403ffa9a7 */ /* 0x0003e200080004ff */
[----:B------:R-:W-:Y:S01]  /*2920*/  UIADD3 UR6, UPT, UPT, UR6, 0x1, URZ ;  /* 0x0000000106067890 */ /* 0x000fe2000fffe0ff */
[----:B------:R-:W-:-:S03]  /*2930*/  VIADD R8, R8, 0x1 ;  /* 0x0000000108087836 */ /* 0x000fc60000000000 */
[----:B------:R-:W-:Y:S02]  /*2940*/  UISETP.NE.AND UP0, UPT, UR6, 0x2, UPT ;  /* 0x000000020600788c */ /* 0x000fe4000bf05270 */
[----:B------:R-:W-:Y:S01]  /*2950*/  ISETP.NE.AND P0, PT, R8, 0x2, PT ;  /* 0x000000020800780c */ /* 0x000fe20003f05270 */
[----:B------:R-:W-:Y:S06]  /*2960*/  UGETNEXTWORKID.BROADCAST [UR4], [UR5] ;  /* 0x00000000040073ca */ /* 0x000fec0008000100 */
[----:B------:R-:W-:Y:S02]  /*2970*/  USEL UR4, URZ, 0x1, UP0 ;  /* 0x00000001ff047887 */ /* 0x000fe40008000000 */
[----:B------:R-:W-:-:S04]  /*2980*/  USEL UR6, UR6, URZ, UP0 ;  /* 0x000000ff06067287 */ /* 0x000fc80008000000 */
[----:B------:R-:W-:Y:S02]  /*2990*/  LOP3.LUT R12, R12, UR4, RZ, 0x3c, !PT ;  /* 0x000000040c0c7c12 */ /* 0x000fe4000f8e3cff */
[----:B-1----:R-:W-:-:S04]  /*29a0*/  SHF.L.U32 R4, R10, 0x1f, RZ ;  /* 0x0000001f0a047819 */ /* 0x002fc800000006ff */
[----:B------:R-:W1:Y:S02]  /*29b0*/  SYNCS.PHASECHK.TRANS64.TRYWAIT P1, [R0+URZ+0xc0], R4 ;  /* 0x0000c004000075a7 */ /* 0x000e6400080211ff */
[----:B-1----:R-:W-:Y:S05]  /*29c0*/  @!P1 BRA `(.L_x_46) ;  /* 0x0000006800cc9947 */ /* 0x002fea0003800000 */
.L_x_147:
[C---:B-1----:R-:W-:Y:S01]  /*29d0*/  LEA R4, R11.reuse, UR37, 0x4 ;  /* 0x000000250b047c11 */ /* 0x042fe2000f8e20ff */
[----:B------:R-:W-:Y:S01]  /*29e0*/  VIADD R0, R0, 0xd0 ;  /* 0x000000d000007836 */ /* 0x000fe20000000000 */
[----:B------:R-:W-:Y:S01]  /*29f0*/  SEL R8, R8, RZ, P0 ;  /* 0x000000ff08087207 */ /* 0x000fe20000000000 */
[----:B------:R-:W-:-:S03]  /*2a00*/  VIADD R11, R11, 0x1 ;  /* 0x000000010b0b7836 */ /* 0x000fc60000000000 */
[----:B------:R-:W1:Y:S01]  /*2a10*/  LDS.128 R4, [R4+0x150] ;  /* 0x0001500004047984 */ /* 0x000e620000000c00 */
[----:B------:R-:W-:Y:S02]  /*2a20*/  PRMT R0, RZ, 0x654, R0 ;  /* 0x00000654ff007816 */ /* 0x000fe40000000000 */
[C---:B------:R-:W-:Y:S01]  /*2a30*/  ISETP.NE.AND P1, PT, R11.reuse, 0x2, PT ;  /* 0x000000020b00780c */ /* 0x040fe20003f25270 */
[----:B------:R-:W-:Y:S01]  /*2a40*/  @!PT LDS RZ, [RZ] ;  /* 0x00000000fffff984 */ /* 0x000fe20000000800 */
[----:B------:R-:W-:Y:S01]  /*2a50*/  @!PT LDS RZ, [RZ] ;  /* 0x00000000fffff984 */ /* 0x000fe20000000800 */
[----:B------:R-:W-:Y:S01]  /*2a60*/  @!PT LDS RZ, [RZ] ;  /* 0x00000000fffff984 */ /* 0x000fe20000000800 */
[----:B------:R-:W-:Y:S01]  /*2a70*/  @!PT LDS RZ, [RZ] ;  /* 0x00000000fffff984 */ /* 0x000fe20000000800 */
[----:B------:R2:W-:Y:S06]  /*2a80*/  MEMBAR.ALL.CTA ;  /* 0x0000000000007992 */ /* 0x0005ec0000008000 */
[----:B--2---:R-:W2:Y:S01]  /*2a90*/  FENCE.VIEW.ASYNC.S ;  /* 0x00000000000073c6 */ /* 0x004ea20000000000 */
[----:B------:R-:W-:Y:S01]  /*2aa0*/  SEL R11, R11, RZ, P1 ;  /* 0x000000ff0b0b7207 */ /* 0x000fe20000800000 */
[----:B--2---:R2:W-:Y:S01]  /*2ab0*/  SYNCS.ARRIVE.TRANS64.RED.A1T0 RZ, [R0+URZ], RZ ;  /* 0x000000ff00ff79a7 */ /* 0x0045e200081004ff */
[----:B-1----:R-:W-:-:S02]  /*2ac0*/  LOP3.LUT P3, RZ, R6, 0x1, RZ, 0xc0, !PT ;  /* 0x0000000106ff7812 */ /* 0x002fc4000786c0ff */
[----:B------:R-:W-:-:S04]  /*2ad0*/  SEL R4, RZ, 0x1, P1 ;  /* 0x00000001ff047807 */ /* 0x000fc80000800000 */
[----:B------:R-:W-:Y:S02]  /*2ae0*/  LOP3.LUT R10, R10, R4, RZ, 0x3c, !PT ;  /* 0x000000040a0a7212 */ /* 0x000fe400078e3cff */
[----:B--2---:R-:W-:-:S04]  /*2af0*/  SEL R0, RZ, 0x1, P0 ;  /* 0x00000001ff007807 */ /* 0x004fc80000000000 */
[----:B------:R-:W-:Y:S01]  /*2b00*/  LOP3.LUT R9, R9, R0, RZ, 0x3c, !PT ;  /* 0x0000000009097212 */ /* 0x000fe200078e3cff */
[----:B------:R-:W-:Y:S06]  /*2b10*/  @P3 BRA `(.L_x_47) ;  /* 0xfffffffc002c3947 */ /* 0x000fec000383ffff */
[----:B------:R-:W-:Y:S01]  /*2b20*/  ULEA UR5, UR6, UR37, 0x3 ;  /* 0x0000002506057291 */ /* 0x000fe2000f8e18ff */
[----:B------:R-:W-:-:S08]  /*2b30*/  SHF.L.U32 R2, R12, 0x1f, RZ ;  /* 0x0000001f0c027819 */ /* 0x000fd000000006ff */
[----:B------:R-:W1:Y:S02]  /*2b40*/  SYNCS.PHASECHK.TRANS64 P0, [UR5+0xd0], R2 ;  /* 0x0000d002ff0075a7 */ /* 0x000e640008001005 */
[----:B-1----:R-:W-:Y:S05]  /*2b50*/  @P0 BRA `(.L_x_48) ;  /* 0x0000000000080947 */ /* 0x002fea0003800000 */
[----:B------:R-:W1:Y:S02]  /*2b60*/  SYNCS.PHASECHK.TRANS64.TRYWAIT P0, [UR5+0xd0], R2 ;  /* 0x0000d002ff0075a7 */ /* 0x000e640008001105 */
[----:B-1----:R-:W-:Y:S05]  /*2b70*/  @!P0 BRA `(.L_x_49) ;  /* 0x0000006800748947 */ /* 0x002fea0003800000 */
.L_x_48:
[----:B------:R-:W-:-:S04]  /*2b80*/  UIADD3 UR4, UPT, UPT, UR6, 0x1, URZ ;  /* 0x0000000106047890 */ /* 0x000fc8000fffe0ff */
[----:B------:R-:W-:-:S04]  /*2b90*/  UISETP.NE.AND UP0, UPT, UR4, 0x2, UPT ;  /* 0x000000020400788c */ /* 0x000fc8000bf05270 */
[----:B------:R-:W-:Y:S02]  /*2ba0*/  USEL UR7, URZ, 0x1, UP0 ;  /* 0x00000001ff077887 */ /* 0x000fe40008000000 */
[----:B------:R-:W-:-:S04]  /*2bb0*/  USEL UR4, UR4, URZ, UP0 ;  /* 0x000000ff04047287 */ /* 0x000fc80008000000 */
[----:B------:R-:W-:Y:S01]  /*2bc0*/  ULEA UR4, UR4, UR37, 0x3 ;  /* 0x0000002504047291 */ /* 0x000fe2000f8e18ff */
[----:B-1----:R-:W-:-:S04]  /*2bd0*/  LOP3.LUT R2, R12, UR7, RZ, 0x3c, !PT ;  /* 0x000000070c027c12 */ /* 0x002fc8000f8e3cff */
[----:B------:R-:W-:-:S04]  /*2be0*/  SHF.L.U32 R0, R2, 0x1f, RZ ;  /* 0x0000001f02007819 */ /* 0x000fc800000006ff */
[----:B------:R-:W1:Y:S02]  /*2bf0*/  SYNCS.PHASECHK.TRANS64 P0, [UR4+0xd0], R0 ;  /* 0x0000d000ff0075a7 */ /* 0x000e640008001004 */
[----:B-1----:R-:W-:Y:S05]  /*2c00*/  @P0 EXIT ;  /* 0x000000000000094d */ /* 0x002fea0003800000 */
[----:B------:R-:W-:Y:S02]  /*2c10*/  SHF.L.U32 R2, R2, 0x1f, RZ ;  /* 0x0000001f02027819 */ /* 0x000fe400000006ff */
[----:B------:R-:W-:-:S07]  /*2c20*/  MOV R0, UR4 ;  /* 0x0000000400007c02 */ /* 0x000fce0008000f00 */
.L_x_50:
[----:B-1----:R1:W2:Y:S02]  /*2c30*/  SYNCS.PHASECHK.TRANS64.TRYWAIT P0, [R0+URZ+0xd0], R2 ;  /* 0x0000d002000075a7 */ /* 0x0022a400080011ff */
[----:B--2---:R-:W-:Y:S05]  /*2c40*/  @!P0 NANOSLEEP.SYNCS 0x989680 ;  /* 0x009896800000895d */ /* 0x004fea0003900000 */
[----:B------:R-:W2:Y:S02]  /*2c50*/  @!P0 SYNCS.PHASECHK.TRANS64 P0, [R0+URZ+0xd0], R2 ;  /* 0x0000d002000085a7 */ /* 0x000ea400080010ff */
[----:B--2---:R-:W-:Y:S05]  /*2c60*/  @P0 EXIT ;  /* 0x000000000000094d */ /* 0x004fea0003800000 */
[----:B------:R-:W-:Y:S05]  /*2c70*/  BRA `(.L_x_50) ;  /* 0xfffffffc00ec7947 */ /* 0x000fea000383ffff */
.L_x_43:
[----:B------:R-:W-:-:S09]  /*2c80*/  UISETP.NE.AND UP1, UPT, UR8, URZ, UPT ;  /* 0x000000ff0800728c */ /* 0x000fd2000bf25270 */
[----:B------:R-:W-:Y:S05]  /*2c90*/  BRA.U UP1, `(.L_x_51) ;  /* 0x0000000d01787547 */ /* 0x000fea000b800000 */
[----:B------:R-:W-:Y:S01]  /*2ca0*/  UMOV UR4, 0x40 ;  /* 0x0000004000047882 */ /* 0x000fe20000000000 */
[----:B------:R-:W-:Y:S01]  /*2cb0*/  NOP ;  /* 0x0000000000007918 */ /* 0x000fe20000000000 */
[----:B------:R-:W-:Y:S01]  /*2cc0*/  ULEA UR4, UR37, UR4, 0x18 ;  /* 0x0000000425047291 */ /* 0x000fe2000f8ec0ff */
[----:B------:R-:W-:Y:S02]  /*2cd0*/  UMOV UR5, 0x400 ;  /* 0x0000040000057882 */ /* 0x000fe40000000000 */
[----:B------:R-:W-:-:S06]  /*2ce0*/  ULEA UR37, UR37, UR5, 0x18 ;  /* 0x0000000525257291 */ /* 0x000fcc000f8ec0ff */
[----:B------:R-:W1:Y:S02]  /*2cf0*/  LDS.U8 R0, [UR4+0x1c] ;  /* 0x00001c04ff007984 */ /* 0x000e640008000000 */
[----:B-1----:R-:W-:-:S13]  /*2d00*/  ISETP.NE.AND P0, PT, R0, RZ, PT ;  /* 0x000000ff0000720c */ /* 0x002fda0003f05270 */
[----:B------:R-:W-:Y:S05]  /*2d10*/  @P0 BRA `(.L_x_52) ;  /* 0x0000000000580947 */ /* 0x000fea0003800000 */
[----:B------:R-:W-:-:S13]  /*2d20*/  ELECT P0, URZ, PT ;  /* 0x0000000000ff782f */ /* 0x000fda0003800000 */
[----:B------:R-:W-:Y:S05]  /*2d30*/  @!P0 BRA `(.L_x_53) ;  /* 0x0000000000608947 */ /* 0x000fea0003800000 */
[----:B------:R-:W-:Y:S01]  /*2d40*/  UMOV UR5, 0x10 ;  /* 0x0000001000057882 */ /* 0x000fe20000000000 */
[----:B------:R-:W-:Y:S01]  /*2d50*/  HFMA2 R0, -RZ, RZ, 0, 5.9604644775390625e-08 ;  /* 0x00000001ff007431 */ /* 0x000fe200000001ff */
[----:B------:R-:W-:-:S03]  /*2d60*/  MOV R2, 0xffff ;  /* 0x0000ffff00027802 */ /* 0x000fc60000000f00 */
[----:B------:R-:W-:Y:S04]  /*2d70*/  DEPBAR.LE SB1, 0x36 ;  /* 0x00009d800000791a */ /* 0x000fe80000000000 */
[----:B------:R-:W1:Y:S02]  /*2d80*/  UTCATOMSWS.FIND_AND_SET.ALIGN UP0, UR5, UR5 ;  /* 0x00000005000575e3 */ /* 0x000e640008000800 */
[----:B-1----:R-:W-:Y:S01]  /*2d90*/  MOV R3, UR5 ;  /* 0x0000000500037c02 */ /* 0x002fe20008000f00 */
[----:B------:R-:W-:Y:S06]  /*2da0*/  BRA.U UP0, `(.L_x_54) ;  /* 0x0000000100187547 */ /* 0x000fec000b800000 */
.L_x_55:
[----:B------:R-:W-:Y:S05]  /*2db0*/  NANOSLEEP 0x64 ;  /* 0x000000640000795d */ /* 0x000fea0003800000 */
[----:B------:R-:W-:-:S05]  /*2dc0*/  UMOV UR5, 0x10 ;  /* 0x0000001000057882 */ /* 0x000fca0000000000 */
[----:B------:R-:W-:Y:S04]  /*2dd0*/  DEPBAR.LE SB1, 0x36 ;  /* 0x00009d800000791a */ /* 0x000fe80000000000 */
[----:B------:R-:W1:Y:S02]  /*2de0*/  UTCATOMSWS.FIND_AND_SET.ALIGN UP0, UR5, UR5 ;  /* 0x00000005000575e3 */ /* 0x000e640008000800 */
[----:B-1----:R-:W-:Y:S01]  /*2df0*/  MOV R3, UR5 ;  /* 0x0000000500037c02 */ /* 0x002fe20008000f00 */
[----:B------:R-:W-:Y:S05]  /*2e00*/  BRA.U !UP0, `(.L_x_55) ;  /* 0xfffffffd08e87547 */ /* 0x000fea000b83ffff */
.L_x_54:
[-C--:B------:R-:W-:Y:S02]  /*2e10*/  SHF.L.U32 R2, R2, R3.reuse, RZ ;  /* 0x0000000302027219 */ /* 0x080fe400000006ff */
[----:B------:R-:W-:Y:S01]  /*2e20*/  SHF.L.U32 R0, R0, R3, RZ ;  /* 0x0000000300007219 */ /* 0x000fe200000006ff */
[----:B------:R-:W-:Y:S02]  /*2e30*/  IMAD.SHL.U32 R3, R3, 0x20, RZ ;  /* 0x0000002003037824 */ /* 0x000fe400078e00ff */
[----:B------:R1:W-:Y:S04]  /*2e40*/  ATOMS.OR RZ, [UR4+0x14], R2 ;  /* 0x00001402ffff798c */ /* 0x0003e8000b000004 */
[----:B------:R1:W-:Y:S04]  /*2e50*/  ATOMS.OR RZ, [UR4+0x18], R0 ;  /* 0x00001800ffff798c */ /* 0x0003e8000b000004 */
[----:B------:R1:W-:Y:S01]  /*2e60*/  STS [UR37+0x170], R3 ;  /* 0x00017003ff007988 */ /* 0x0003e20008000825 */
[----:B------:R-:W-:Y:S05]  /*2e70*/  BRA `(.L_x_53) ;  /* 0x0000000000107947 */ /* 0x000fea0003800000 */
.L_x_52:
[----:B------:R-:W-:Y:S02]  /*2e80*/  MOV R0, 0xffffffff ;  /* 0xffffffff00007802 */ /* 0x000fe40000000f00 */
[----:B------:R-:W-:-:S03]  /*2e90*/  MOV R2, 0x2ec0 ;  /* 0x00002ec000027802 */ /* 0x000fc60000000f00 */
[----:B------:R1:W-:Y:S04]  /*2ea0*/  STS [UR37+0x170], R0 ;  /* 0x00017000ff007988 */ /* 0x0003e80008000825 */
[----:B-1-3-5:R-:W-:Y:S05]  /*2eb0*/  CALL.REL.NOINC `($__internal_1_$__cuda_sm10x_tcgen05_guardrail_trap_phase_invalid_during_alloc) ;  /* 0x0000006c00b87944 */ /* 0x02afea0003c00000 */
.L_x_53:
[----:B------:R-:W-:Y:S05]  /*2ec0*/  WARPSYNC.ALL ;  /* 0x0000000000007948 */ /* 0x000fea0003800000 */
[----:B------:R-:W2:Y:S01]  /*2ed0*/  S2UR UR6, SR_CgaCtaId ;  /* 0x00000000000679c3 */ /* 0x000ea20000008800 */
[----:B------:R-:W-:Y:S01]  /*2ee0*/  UMOV UR4, 0x400 ;  /* 0x0000040000047882 */ /* 0x000fe20000000000 */
[----:B------:R-:W-:-:S06]  /*2ef0*/  NOP ;  /* 0x0000000000007918 */ /* 0x000fcc0000000000 */
[----:B------:R-:W-:Y:S06]  /*2f00*/  BAR.ARV 0x6, 0xa0 ;  /* 0x0182800000007b1d */ /* 0x000fec0000002000 */
[----:B------:R-:W4:Y:S01]  /*2f10*/  LDCU UR7, c[0x0][0x38c] ;  /* 0x00007180ff0777ac */ /* 0x000f220008000800 */
[----:B------:R-:W-:Y:S01]  /*2f20*/  IMAD.MOV.U32 R11, RZ, RZ, 0x1 ;  /* 0x00000001ff0b7424 */ /* 0x000fe200078e00ff */
[----:B------:R-:W-:Y:S01]  /*2f30*/  CS2R R8, SRZ ;  /* 0x0000000000087805 */ /* 0x000fe2000001ff00 */
[----:B------:R-:W-:Y:S01]  /*2f40*/  IMAD.MOV.U32 R10, RZ, RZ, RZ ;  /* 0x000000ffff0a7224 */ /* 0x000fe200078e00ff */
[----:B------:R-:W-:Y:S01]  /*2f50*/  UMOV UR18, URZ ;  /* 0x000000ff00127c82 */ /* 0x000fe20008000000 */
[----:B------:R-:W-:Y:S01]  /*2f60*/  UMOV UR17, URZ ;  /* 0x000000ff00117c82 */ /* 0x000fe20008000000 */
[----:B------:R-:W-:Y:S01]  /*2f70*/  UMOV UR20, 0x0 ;  /* 0x0000000000147882 */ /* 0x000fe20000000000 */
[----:B------:R-:W-:Y:S01]  /*2f80*/  UMOV UR21, 0x4400010 ;  /* 0x0440001000157882 */ /* 0x000fe20000000000 */
[----:B--2---:R-:W-:Y:S01]  /*2f90*/  ULEA UR6, UR6, UR4, 0x18 ;  /* 0x0000000406067291 */ /* 0x004fe2000f8ec0ff */
[----:B------:R-:W2:Y:S03]  /*2fa0*/  LDCU UR4, c[0x0][0x38c] ;  /* 0x00007180ff0477ac */ /* 0x000ea60008000800 */
[----:B------:R-:W-:-:S02]  /*2fb0*/  UIADD3 UR11, UPT, UPT, UR6, 0x6400, URZ ;  /* 0x00006400060b7890 */ /* 0x000fc4000fffe0ff */
[----:B----4-:R-:W-:-:S03]  /*2fc0*/  UIADD3 UR7, UPT, UPT, UR7, 0x1f, URZ ;  /* 0x0000001f07077890 */ /* 0x010fc6000fffe0ff */
[----:B-1----:R-:W1:Y:S01]  /*2fd0*/  LDS R0, [UR6+0x170] ;  /* 0x00017006ff007984 */ /* 0x002e620008000800 */
[----:B------:R-:W-:Y:S02]  /*2fe0*/  UIADD3 UR12, UPT, UPT, UR6, 0x9c00, URZ ;  /* 0x00009c00060c7890 */ /* 0x000fe4000fffe0ff */
[----:B------:R-:W-:Y:S02]  /*2ff0*/  USHF.R.S32.HI UR5, URZ, 0x1f, UR7 ;  /* 0x0000001fff057899 */ /* 0x000fe40008011407 */
[----:B------:R-:W-:Y:S02]  /*3000*/  USHF.R.U32.HI UR11, URZ, 0x4, UR11 ;  /* 0x00000004ff0b7899 */ /* 0x000fe4000801160b */
[----:B------:R-:W-:Y:S02]  /*3010*/  ULEA.HI UR5, UR5, UR7, URZ, 0x5 ;  /* 0x0000000705057291 */ /* 0x000fe4000f8f28ff */
[----:B------:R-:W-:Y:S02]  /*3020*/  USHF.R.U32.HI UR12, URZ, 0x4, UR12 ;  /* 0x00000004ff0c7899 */ /* 0x000fe4000801160c */
[----:B------:R-:W-:-:S02]  /*3030*/  USHF.R.S32.HI UR5, URZ, 0x5, UR5 ;  /* 0x00000005ff057899 */ /* 0x000fc40008011405 */
[----:B------:R-:W-:Y:S02]  /*3040*/  ULOP3.LUT UR11, UR11, 0x3fff, URZ, 0xc0, !UPT ;  /* 0x00003fff0b0b7892 */ /* 0x000fe4000f8ec0ff */
[----:B------:R-:W-:Y:S02]  /*3050*/  UISETP.LT.AND UP0, UPT, UR5, 0x1, UPT ;  /* 0x000000010500788c */ /* 0x000fe4000bf01270 */
[----:B------:R-:W-:Y:S02]  /*3060*/  ULOP3.LUT UR12, UR12, 0x3fff, URZ, 0xc0, !UPT ;  /* 0x00003fff0c0c7892 */ /* 0x000fe4000f8ec0ff */
[----:B------:R-:W-:Y:S02]  /*3070*/  USEL UR10, UR5, 0x1, !UP0 ;  /* 0x00000001050a7887 */ /* 0x000fe4000c000000 */
[----:B------:R-:W-:Y:S02]  /*3080*/  ULOP3.LUT UR11, UR11, 0x10000, URZ, 0xfc, !UPT ;  /* 0x000100000b0b7892 */ /* 0x000fe4000f8efcff */
[----:B------:R-:W-:-:S02]  /*3090*/  ULOP3.LUT UR12, UR12, 0x10000, URZ, 0xfc, !UPT ;  /* 0x000100000c0c7892 */ /* 0x000fc4000f8efcff */
[----:B------:R-:W-:Y:S02]  /*30a0*/  UIADD3 UR10, UPT, UPT, -UR10, URZ, URZ ;  /* 0x000000ff0a0a7290 */ /* 0x000fe4000fffe1ff */
[----:B--2---:R-:W-:Y:S01]  /*30b0*/  UISETP.GE.AND UP3, UPT, UR4, 0x1, UPT ;  /* 0x000000010400788c */ /* 0x004fe2000bf66270 */
[----:B-1----:R-:W-:-:S15]  /*30c0*/  R2UR UR19, R0 ;  /* 0x00000000001372ca */ /* 0x002fde00000e0000 */
.L_x_62:
[----:B------:R-:W-:Y:S02]  /*30d0*/  LEA R0, R10, UR6, 0x3 ;  /* 0x000000060a007c11 */ /* 0x000fe4000f8e18ff */
[----:B------:R-:W-:Y:S02]  /*30e0*/  SHF.L.U32 R2, R9, 0x1f, RZ ;  /* 0x0000001f09027819 */ /* 0x000fe400000006ff */
[----:B------:R-:W-:Y:S01]  /*30f0*/  PLOP3.LUT P0, PT, PT, PT, UP3, 0x80, 0x8 ;  /* 0x000000000008781c */ /* 0x000fe20003f0f038 */
[----:B------:R-:W-:Y:S01]  /*3100*/  VIADD R3, R0, 0xd0 ;  /* 0x000000d000037836 */ /* 0x000fe20000000000 */
[----:B-1----:R-:W1:Y:S02]  /*3110*/  SYNCS.PHASECHK.TRANS64.TRYWAIT P1, [R0+URZ+0xc0], R2 ;  /* 0x0000c002000075a7 */ /* 0x002e6400080211ff */
[----:B-1--4-:R-:W-:Y:S09]  /*3120*/  @!P1 BRA `(.L_x_56) ;  /* 0x0000006400209947 */ /* 0x012ff20003800000 */
.L_x_149:
[----:B------:R-:W-:Y:S01]  /*3130*/  LEA R4, R10, UR6, 0x4 ;  /* 0x000000060a047c11 */ /* 0x000fe2000f8e20ff */
[----:B------:R-:W-:Y:S01]  /*3140*/  @UP3 ULEA UR4, UR17, UR6, 0x3 ;  /* 0x0000000611043291 */ /* 0x000fe2000f8e18ff */
[----:B------:R-:W-:Y:S01]  /*3150*/  PLOP3.LUT P2, PT, PT, PT, PT, 0x80, 0x8 ;  /* 0x000000000008781c */ /* 0x000fe20003f4f070 */
[----:B------:R-:W-:Y:S01]  /*3160*/  ULEA UR9, UR18, UR6, 0x3 ;  /* 0x0000000612097291 */ /* 0x000fe2000f8e18ff */
[----:B------:R-:W-:Y:S02]  /*3170*/  PRMT R3, RZ, 0x654, R3 ;  /* 0x00000654ff037816 */ /* 0x000fe40000000003 */
[----:B------:R-:W2:Y:S01]  /*3180*/  LDS.128 R4, [R4+0x150] ;  /* 0x0001500004047984 */ /* 0x000ea20000000c00 */
[----:B-1----:R-:W-:Y:S02]  /*3190*/  @P0 SHF.L.U32 R2, R8, 0x1f, RZ ;  /* 0x0000001f08020819 */ /* 0x002fe400000006ff */
[----:B------:R-:W-:Y:S01]  /*31a0*/  SHF.L.U32 R0, R11, 0x1f, RZ ;  /* 0x0000001f0b007819 */ /* 0x000fe200000006ff */
[----:B------:R-:W-:Y:S01]  /*31b0*/  @!PT LDS RZ, [RZ] ;  /* 0x00000000fffff984 */ /* 0x000fe20000000800 */
[----:B------:R-:W-:Y:S01]  /*31c0*/  @!PT LDS RZ, [RZ] ;  /* 0x00000000fffff984 */ /* 0x000fe20000000800 */
[----:B------:R-:W-:Y:S01]  /*31d0*/  @!PT LDS RZ, [RZ] ;  /* 0x00000000fffff984 */ /* 0x000fe20000000800 */
[----:B------:R-:W-:Y:S01]  /*31e0*/  @!PT LDS RZ, [RZ] ;  /* 0x00000000fffff984 */ /* 0x000fe20000000800 */
[----:B------:R1:W-:Y:S06]  /*31f0*/  MEMBAR.ALL.CTA ;  /* 0x0000000000007992 */ /* 0x0003ec0000008000 */
[----:B-1----:R-:W1:Y:S02]  /*3200*/  FENCE.VIEW.ASYNC.S ;  /* 0x00000000000073c6 */ /* 0x002e640000000000 */
[----:B-1----:R1:W-:Y:S01]  /*3210*/  SYNCS.ARRIVE.TRANS64.RED.A1T0 RZ, [R3+URZ], RZ ;  /* 0x000000ff03ff79a7 */ /* 0x0023e200081004ff */
[----:B------:R1:W4:Y:S01]  /*3220*/  @P0 SYNCS.PHASECHK.TRANS64.TRYWAIT P2, [UR4], R2 ;  /* 0x00000002ff0005a7 */ /* 0x0003220008041104 */
[----:B--2---:R-:W-:Y:S01]  /*3230*/  LOP3.LUT P1, RZ, R6, 0x1, RZ, 0xc0, !PT ;  /* 0x0000000106ff7812 */ /* 0x004fe2000782c0ff */
[----:B------:R-:W2:Y:S02]  /*3240*/  SYNCS.PHASECHK.TRANS64.TRYWAIT P0, [UR9+0x100], R0 ;  /* 0x00010000ff0075a7 */ /* 0x000ea40008001109 */
[----:B-12-4-:R-:W-:Y:S10]  /*3250*/  @!P0 BRA `(.L_x_57) ;  /* 0x0000006000e88947 */ /* 0x016ff40003800000 */
.L_x_151:
[----:B------:R-:W-:Y:S01]  /*3260*/  IADD3 R10, PT, PT, R10, 0x1, RZ ;  /* 0x000000010a0a7810 */ /* 0x000fe20007ffe0ff */
[----:B------:R-:W-:Y:S06]  /*3270*/  BRA.U !UP3, `(.L_x_58) ;  /* 0x000000010ba07547 */ /* 0x000fec000b800000 */
[----:B------:R-:W-:Y:S02]  /*3280*/  ULEA.HI UR8, UR18, UR18, URZ, 0x1 ;  /* 0x0000001212087291 */ /* 0x000fe4000f8f08ff */
[----:B------:R-:W-:Y:S02]  /*3290*/  UPLOP3.LUT UP4, UPT, UPT, UPT, UPT, 0x40, 0x4 ;  /* 0x000000000004789c */ /* 0x000fe40003f8e870 */
[----:B------:R-:W-:Y:S02]  /*32a0*/  USHF.L.U32 UR4, UR8, 0x7, URZ ;  /* 0x0000000708047899 */ /* 0x000fe400080006ff */
[----:B------:R-:W-:Y:S02]  /*32b0*/  ULOP3.LUT UR8, UR8, 0xffe, URZ, 0xc0, !UPT ;  /* 0x00000ffe08087892 */ /* 0x000fe4000f8ec0ff */
[----:B------:R-:W-:Y:S02]  /*32c0*/  ULOP3.LUT UR4, UR4, 0xffffff00, URZ, 0xc0, !UPT ;  /* 0xffffff0004047892 */ /* 0x000fe4000f8ec0ff */
[----:B------:R-:W-:-:S02]  /*32d0*/  UIADD3 UR8, UPT, UPT, -UR8, UR18, URZ ;  /* 0x0000001208087290 */ /* 0x000fc4000fffe1ff */
[----:B------:R-:W-:Y:S01]  /*32e0*/  UIADD3 UR4, UPT, UPT, UR19, UR4, URZ ;  /* 0x0000000413047290 */ /* 0x000fe2000fffe0ff */
[----:B------:R-:W-:Y:S01]  /*32f0*/  UMOV UR16, UR10 ;  /* 0x0000000a00107c82 */ /* 0x000fe20008000000 */
[----:B------:R-:W-:Y:S02]  /*3300*/  UMOV UR15, UR5 ;  /* 0x00000005000f7c82 */ /* 0x000fe40008000000 */
[----:B------:R-:W-:Y:S01]  /*3310*/  ULEA UR8, UR8, UR4, 0x14 ;  /* 0x0000000408087291 */ /* 0x000fe2000f8ea0ff */
[----:B------:R-:W-:-:S11]  /*3320*/  UMOV UR14, UR17 ;  /* 0x00000011000e7c82 */ /* 0x000fd60008000000 */
.L_x_61:
[----:B------:R-:W-:Y:S02]  /*3330*/  UIADD3 UR16, UPT, UPT, UR16, 0x1, URZ ;  /* 0x0000000110107890 */ /* 0x000fe4000fffe0ff */
[----:B--2---:R-:W-:Y:S02]  /*3340*/  ULEA UR7, UR14, UR6, 0x3 ;  /* 0x000000060e077291 */ /* 0x004fe4000f8e18ff */
[----:B------:R-:W-:Y:S01]  /*3350*/  UISETP.NE.AND UP0, UPT, UR16, URZ, UPT ;  /* 0x000000ff1000728c */ /* 0x000fe2000bf05270 */
[----:B----4-:R-:W-:Y:S10]  /*3360*/  @P2 BRA `(.L_x_59) ;  /* 0x00000000000c2947 */ /* 0x010ff40003800000 */
[----:B-1----:R-:W-:Y:S04]  /*3370*/  SHF.L.U32 R2, R8, 0x1f, RZ ;  /* 0x0000001f08027819 */ /* 0x002fe800000006ff */
[----:B------:R-:W1:Y:S02]  /*3380*/  SYNCS.PHASECHK.TRANS64.TRYWAIT P0, [UR7], R2 ;  /* 0x00000002ff0075a7 */ /* 0x000e640008001107 */
[----:B-1----:R-:W-:Y:S05]  /*3390*/  @!P0 BRA `(.L_x_60) ;  /* 0x0000006000b08947 */ /* 0x002fea0003800000 */
.L_x_59:
[----:B------:R-:W-:Y:S01]  /*33a0*/  UISETP.NE.AND UP1, UPT, UR15, 0x1, UPT ;  /* 0x000000010f00788c */ /* 0x000fe2000bf25270 */
[----:B------:R-:W-:Y:S01]  /*33b0*/  PLOP3.LUT P2, PT, PT, PT, PT, 0x80, 0x8 ;  /* 0x000000000008781c */ /* 0x000fe20003f4f070 */
[----:B------:R-:W-:Y:S02]  /*33c0*/  UIADD3 UR17, UPT, UPT, UR14, 0x1, URZ ;  /* 0x000000010e117890 */ /* 0x000fe4000fffe0ff */
[----:B------:R-:W-:Y:S02]  /*33d0*/  ULEA UR22, UR14, UR12, 0x9 ;  /* 0x0000000c0e167291 */ /* 0x000fe4000f8e48ff */
[----:B------:R-:W-:Y:S01]  /*33e0*/  UISETP.NE.AND UP2, UPT, UR17, 0x7, UPT ;  /* 0x000000071100788c */ /* 0x000fe2000bf45270 */
[----:B------:R-:W-:Y:S01]  /*33f0*/  PLOP3.LUT P0, PT, PT, PT, UP1, 0x80, 0x8 ;  /* 0x000000000008781c */ /* 0x000fe20003f0f018 */
[----:B------:R-:W-:Y:S02]  /*3400*/  ULEA UR24, UR14, UR11, 0x7 ;  /* 0x0000000b0e187291 */ /* 0x000fe4000f8e38ff */
[----:B------:R-:W-:Y:S02]  /*3410*/  USEL UR13, URZ, 0x1, UP2 ;  /* 0x00000001ff0d7887 */ /* 0x000fe40009000000 */
[----:B------:R-:W-:Y:S02]  /*3420*/  USEL UR17, UR17, URZ, UP2 ;  /* 0x000000ff11117287 */ /* 0x000fe40009000000 */
[----:B------:R-:W-:Y:S02]  /*3430*/  UIADD3 UR7, UPT, UPT, UR7, 0x38, URZ ;  /* 0x0000003807077890 */ /* 0x000fe4000fffe0ff */
[----:B------:R-:W-:Y:S01]  /*3440*/  @UP1 ULEA UR4, UR17, UR6, 0x3 ;  /* 0x0000000611041291 */ /* 0x000fe2000f8e18ff */
[----:B------:R-:W-:Y:S01]  /*3450*/  LOP3.LUT R8, R8, UR13, RZ, 0x3c, !PT ;  /* 0x0000000d08087c12 */ /* 0x000fe2000f8e3cff */
[----:B------:R-:W-:Y:S01]  /*3460*/  UMOV UR23, 0xc0004010 ;  /* 0xc000401000177882 */ /* 0x000fe20000000000 */
[----:B------:R-:W-:Y:S01]  /*3470*/  UMOV UR25, 0xc0004010 ;  /* 0xc000401000197882 */ /* 0x000fe20000000000 */
[----:B------:R-:W-:Y:S01]  /*3480*/  UIADD3 UR15, UPT, UPT, UR15, -0x1, URZ ;  /* 0xffffffff0f0f7890 */ /* 0x000fe2000fffe0ff */
[----:B-1----:R-:W-:Y:S01]  /*3490*/  @P0 SHF.L.U32 R0, R8, 0x1f, RZ ;  /* 0x0000001f08000819 */ /* 0x002fe200000006ff */
[----:B------:R-:W-:Y:S03]  /*34a0*/  UMOV UR14, UR17 ;  /* 0x00000011000e7c82 */ /* 0x000fe60008000000 */
[----:B------:R2:W4:Y:S01]  /*34b0*/  @P0 SYNCS.PHASECHK.TRANS64.TRYWAIT P2, [UR4], R0 ;  /* 0x00000000ff0005a7 */ /* 0x0005220008041104 */
[----:B------:R2:W-:Y:S01]  /*34c0*/  UTCQMMA gdesc[UR24], gdesc[UR22], tmem[UR8], tmem[UR20], idesc[UR21], UP4 ;  /* 0x00ff1416180075ea */ /* 0x0005e2000a000308 */
[----:B------:R-:W-:Y:S01]  /*34d0*/  UPLOP3.LUT UP4, UPT, UPT, UPT, UPT, 0x80, 0x8 ;  /* 0x000000000008789c */ /* 0x000fe20003f8f070 */
[----:B------:R2:W-:Y:S01]  /*34e0*/  UTCBAR [UR7], URZ ;  /* 0x000000ff070073e9 */ /* 0x0005e200080000ff */
[----:B------:R-:W-:Y:S09]  /*34f0*/  BRA.U UP0, `(.L_x_61) ;  /* 0xfffffffd008c7547 */ /* 0x000ff2000b83ffff */
.L_x_58:
[----:B------:R-:W-:Y:S01]  /*3500*/  UIADD3 UR18, UPT, UPT, UR18, 0x1, URZ ;  /* 0x0000000112127890 */ /* 0x000fe2000fffe0ff */
[C---:B------:R-:W-:Y:S01]  /*3510*/  ISETP.NE.AND P0, PT, R10.reuse, 0x2, PT ;  /* 0x000000020a00780c */ /* 0x040fe20003f05270 */
[----:B------:R-:W-:Y:S02]  /*3520*/  UIADD3 UR9, UPT, UPT, UR9, 0xe0, URZ ;  /* 0x000000e009097890 */ /* 0x000fe4000fffe0ff */
[----:B------:R-:W-:Y:S01]  /*3530*/  UISETP.NE.AND UP0, UPT, UR18, 0x4, UPT ;  /* 0x000000041200788c */ /* 0x000fe2000bf05270 */
[----:B-12---:R-:W-:Y:S02]  /*3540*/  SEL R0, RZ, 0x1, P0 ;  /* 0x00000001ff007807 */ /* 0x006fe40000000000 */
[----:B------:R-:W-:Y:S01]  /*3550*/  SEL R10, R10, RZ, P0 ;  /* 0x000000ff0a0a7207 */ /* 0x000fe20000000000 */
[----:B------:R-:W-:Y:S01]  /*3560*/  USEL UR4, URZ, 0x1, UP0 ;  /* 0x00000001ff047887 */ /* 0x000fe20008000000 */
[----:B------:R-:W-:Y:S01]  /*3570*/  LOP3.LUT R9, R9, R0, RZ, 0x3c, !PT ;  /* 0x0000000009097212 */ /* 0x000fe200078e3cff */
[----:B------:R-:W-:Y:S01]  /*3580*/  USEL UR18, UR18, URZ, UP0 ;  /* 0x000000ff12127287 */ /* 0x000fe20008000000 */
[----:B------:R1:W-:Y:S03]  /*3590*/  UTCBAR [UR9], URZ ;  /* 0x000000ff090073e9 */ /* 0x0003e600080000ff */
[----:B------:R-:W-:Y:S01]  /*35a0*/  LOP3.LUT R11, R11, UR4, RZ, 0x3c, !PT ;  /* 0x000000040b0b7c12 */ /* 0x000fe2000f8e3cff */
[----:B------:R-:W-:Y:S07]  /*35b0*/  @P1 BRA `(.L_x_62) ;  /* 0xfffffff800c41947 */ /* 0x000fee000383ffff */
[----:B------:R-:W2:Y:S01]  /*35c0*/  S2UR UR4, SR_CgaCtaId ;  /* 0x00000000000479c3 */ /* 0x000ea20000008800 */
[----:B------:R-:W-:Y:S01]  /*35d0*/  ELECT P0, URZ, PT ;  /* 0x0000000000ff782f */ /* 0x000fe20003800000 */
[----:B------:R-:W-:Y:S01]  /*35e0*/  IMAD.MOV.U32 R0, RZ, RZ, 0x1 ;  /* 0x00000001ff007424 */ /* 0x000fe200078e00ff */
[----:B------:R-:W-:Y:S01]  /*35f0*/  UIADD3 UR6, UPT, UPT, UR6, 0x100, URZ ;  /* 0x0000010006067890 */ /* 0x000fe2000fffe0ff */
[----:B------:R-:W-:Y:S01]  /*3600*/  SHF.L.U32 R2, R11, 0x1f, RZ ;  /* 0x0000001f0b027819 */ /* 0x000fe200000006ff */
[----:B------:R-:W-:-:S03]  /*3610*/  UMOV UR5, 0x40 ;  /* 0x0000004000057882 */ /* 0x000fc60000000000 */
[----:B------:R-:W-:Y:S01]  /*3620*/  UVIRTCOUNT.DEALLOC.SMPOOL 0x80 ;  /* 0x000000800000784c */ /* 0x000fe20000000000 */
[----:B--2---:R-:W-:Y:S02]  /*3630*/  ULEA UR4, UR4, UR5, 0x18 ;  /* 0x0000000504047291 */ /* 0x004fe4000f8ec0ff */
[----:B------:R-:W-:-:S07]  /*3640*/  ULEA UR5, UR18, UR6, 0x3 ;  /* 0x0000000612057291 */ /* 0x000fce000f8e18ff */
[----:B------:R2:W-:Y:S02]  /*3650*/  @P0 STS.U8 [UR4+0x1c], R0 ;  /* 0x00001c00ff000988 */ /* 0x0005e40008000004 */
[----:B------:R-:W3:Y:S02]  /*3660*/  SYNCS.PHASECHK.TRANS64.TRYWAIT P0, [UR5], R2 ;  /* 0x00000002ff0075a7 */ /* 0x000ee40008001105 */
[----:B--23--:R-:W-:Y:S05]  /*3670*/  @!P0 BRA `(.L_x_63) ;  /* 0x0000006000108947 */ /* 0x00cfea0003800000 */
.L_x_154:
[----:B------:R-:W-:-:S04]  /*3680*/  UIADD3 UR7, UPT, UPT, UR18, 0x1, URZ ;  /* 0x0000000112077890 */ /* 0x000fc8000fffe0ff */
[----:B------:R-:W-:-:S04]  /*3690*/  UISETP.NE.AND UP0, UPT, UR7, 0x4, UPT ;  /* 0x000000040700788c */ /* 0x000fc8000bf05270 */
[----:B------:R-:W-:Y:S02]  /*36a0*/  USEL UR8, URZ, 0x1, UP0 ;  /* 0x00000001ff087887 */ /* 0x000fe40008000000 */
[----:B------:R-:W-:-:S04]  /*36b0*/  USEL UR7, UR7, URZ, UP0 ;  /* 0x000000ff07077287 */ /* 0x000fc80008000000 */
[----:B------:R-:W-:Y:S01]  /*36c0*/  ULEA UR5, UR7, UR6, 0x3 ;  /* 0x0000000607057291 */ /* 0x000fe2000f8e18ff */
[----:B--2---:R-:W-:-:S04]  /*36d0*/  LOP3.LUT R2, R11, UR8, RZ, 0x3c, !PT ;  /* 0x000000080b027c12 */ /* 0x004fc8000f8e3cff */
[----:B------:R-:W-:-:S04]  /*36e0*/  SHF.L.U32 R3, R2, 0x1f, RZ ;  /* 0x0000001f02037819 */ /* 0x000fc800000006ff */
[----:B------:R-:W2:Y:S02]  /*36f0*/  SYNCS.PHASECHK.TRANS64.TRYWAIT P0, [UR5], R3 ;  /* 0x00000003ff0075a7 */ /* 0x000ea40008001105 */
[----:B--2---:R-:W-:Y:S05]  /*3700*/  @!P0 BRA `(.L_x_64) ;  /* 0x0000006000048947 */ /* 0x004fea0003800000 */
.L_x_156:
[----:B------:R-:W-:-:S04]  /*3710*/  UIADD3 UR7, UPT, UPT, UR7, 0x1, URZ ;  /* 0x0000000107077890 */ /* 0x000fc8000fffe0ff */
[----:B------:R-:W-:-:S04]  /*3720*/  UISETP.NE.AND UP0, UPT, UR7, 0x4, UPT ;  /* 0x000000040700788c */ /* 0x000fc8000bf05270 */
[----:B------:R-:W-:Y:S02]  /*3730*/  USEL UR8, URZ, 0x1, UP0 ;  /* 0x00000001ff087887 */ /* 0x000fe40008000000 */
[----:B------:R-:W-:-:S04]  /*3740*/  USEL UR7, UR7, URZ, UP0 ;  /* 0x000000ff07077287 */ /* 0x000fc80008000000 */
[----:B------:R-:W-:Y:S01]  /*3750*/  ULEA UR5, UR7, UR6, 0x3 ;  /* 0x0000000607057291 */ /* 0x000fe2000f8e18ff */
[----:B------:R-:W-:-:S04]  /*3760*/  LOP3.LUT R2, R2, UR8, RZ, 0x3c, !PT ;  /* 0x0000000802027c12 */ /* 0x000fc8000f8e3cff */
[----:B--2---:R-:W-:-:S04]  /*3770*/  SHF.L.U32 R3, R2, 0x1f, RZ ;  /* 0x0000001f02037819 */ /* 0x004fc800000006ff */
[----:B------:R-:W2:Y:S02]  /*3780*/  SYNCS.PHASECHK.TRANS64.TRYWAIT P0, [UR5], R3 ;  /* 0x00000003ff0075a7 */ /* 0x000ea40008001105 */
[----:B--2---:R-:W-:Y:S05]  /*3790*/  @!P0 BRA `(.L_x_65) ;  /* 0x0000005c00f88947 */ /* 0x004fea0003800000 */
.L_x_158:
[----:B------:R-:W-:-:S04]  /*37a0*/  UIADD3 UR7, UPT, UPT, UR7, 0x1, URZ ;  /* 0x0000000107077890 */ /* 0x000fc8000fffe0ff */
[----:B------:R-:W-:-:S04]  /*37b0*/  UISETP.NE.AND UP0, UPT, UR7, 0x4, UPT ;  /* 0x000000040700788c */ /* 0x000fc8000bf05270 */
[----:B------:R-:W-:Y:S02]  /*37c0*/  USEL UR5, URZ, 0x1, UP0 ;  /* 0x00000001ff057887 */ /* 0x000fe40008000000 */
[----:B------:R-:W-:-:S04]  /*37d0*/  USEL UR7, UR7, URZ, UP0 ;  /* 0x000000ff07077287 */ /* 0x000fc80008000000 */
[----:B------:R-:W-:Y:S01]  /*37e0*/  ULEA UR7, UR7, UR6, 0x3 ;  /* 0x0000000607077291 */ /* 0x000fe2000f8e18ff */
[----:B------:R-:W-:-:S04]  /*37f0*/  LOP3.LUT R2, R2, UR5, RZ, 0x3c, !PT ;  /* 0x0000000502027c12 */ /* 0x000fc8000f8e3cff */
[----:B------:R-:W-:-:S04]  /*3800*/  SHF.L.U32 R2, R2, 0x1f, RZ ;  /* 0x0000001f02027819 */ /* 0x000fc800000006ff */
[----:B------:R-:W3:Y:S02]  /*3810*/  SYNCS.PHASECHK.TRANS64.TRYWAIT P0, [UR7], R2 ;  /* 0x00000002ff0075a7 */ /* 0x000ee40008001107 */
[----:B---3--:R-:W-:Y:S05]  /*3820*/  @!P0 BRA `(.L_x_66) ;  /* 0x0000005c00ec8947 */ /* 0x008fea0003800000 */
.L_x_160:
[----:B------:R-:W-:Y:S01]  /*3830*/  NOP ;  /* 0x0000000000007918 */ /* 0x000fe20000000000 */
[----:B--2---:R-:W2:Y:S01]  /*3840*/  LDS R0, [UR4+0x14] ;  /* 0x00001404ff007984 */ /* 0x004ea20008000800 */
[----:B------:R-:W-:Y:S01]  /*3850*/  ULOP3.LUT UR6, UR19, 0xffff, URZ, 0xc0, !UPT ;  /* 0x0000ffff13067892 */ /* 0x000fe2000f8ec0ff */
[----:B------:R-:W-:Y:S01]  /*3860*/  UMOV UR8, 0xffff ;  /* 0x0000ffff00087882 */ /* 0x000fe20000000000 */
[----:B------:R-:W-:Y:S02]  /*3870*/  UMOV UR5, 0x1 ;  /* 0x0000000100057882 */ /* 0x000fe40000000000 */
[----:B------:R-:W-:-:S04]  /*3880*/  USHF.R.U32.HI UR6, URZ, 0x5, UR6 ;  /* 0x00000005ff067899 */ /* 0x000fc80008011606 */
[----:B------:R-:W-:Y:S02]  /*3890*/  USHF.L.U32 UR8, UR8, UR6, URZ ;  /* 0x0000000608087299 */ /* 0x000fe400080006ff */
[----:B------:R-:W-:-:S04]  /*38a0*/  USHF.L.U32 UR5, UR5, UR6, URZ ;  /* 0x0000000605057299 */ /* 0x000fc800080006ff */
[----:B--2---:R-:W-:-:S04]  /*38b0*/  LOP3.LUT R0, R0, UR8, RZ, 0xc0, !PT ;  /* 0x0000000800007c12 */ /* 0x004fc8000f8ec0ff */
[----:B------:R-:W-:-:S13]  /*38c0*/  ISETP.NE.AND P0, PT, R0, UR8, PT ;  /* 0x0000000800007c0c */ /* 0x000fda000bf05270 */
[----:B------:R-:W-:Y:S05]  /*38d0*/  @P0 BRA `(.L_x_67) ;  /* 0x0000000000580947 */ /* 0x000fea0003800000 */
[----:B------:R-:W2:Y:S02]  /*38e0*/  LDS R0, [UR4+0x18] ;  /* 0x00001804ff007984 */ /* 0x000ea40008000800 */
[----:B--2---:R-:W-:-:S04]  /*38f0*/  LOP3.LUT R0, R0, UR5, RZ, 0xc0, !PT ;  /* 0x0000000500007c12 */ /* 0x004fc8000f8ec0ff */
[----:B------:R-:W-:-:S13]  /*3900*/  ISETP.NE.AND P0, PT, R0, UR5, PT ;  /* 0x0000000500007c0c */ /* 0x000fda000bf05270 */
[----:B------:R-:W-:Y:S05]  /*3910*/  @P0 BRA `(.L_x_68) ;  /* 0x00000000003c0947 */ /* 0x000fea0003800000 */
[----:B------:R-:W2:Y:S01]  /*3920*/  S2R R2, SR_LANEID ;  /* 0x0000000000027919 */ /* 0x000ea20000000000 */
[----:B------:R-:W-:Y:S01]  /*3930*/  ULOP3.LUT UR8, URZ, UR8, URZ, 0x33, !UPT ;  /* 0x00000008ff087292 */ /* 0x000fe2000f8e33ff */
[----:B------:R-:W-:Y:S02]  /*3940*/  VOTEU.ANY UR7, UPT, PT ;  /* 0x0000000000077886 */ /* 0x000fe400038e0100 */
[----:B------:R-:W-:-:S03]  /*3950*/  UFLO.U32 UR7, UR7 ;  /* 0x00000007000772bd */ /* 0x000fc600080e0000 */
[----:B------:R-:W-:-:S04]  /*3960*/  IMAD.U32 R0, RZ, RZ, UR8 ;  /* 0x00000008ff007e24 */ /* 0x000fc8000f8e00ff */
[----:B------:R3:W1:Y:S02]  /*3970*/  REDUX UR6, R0 ;  /* 0x00000000000673c4 */ /* 0x0006640000000000 */
[----:B------:R1:W-:Y:S01]  /*3980*/  UTCATOMSWS.AND URZ, UR8 ;  /* 0x0000000800ff79e3 */ /* 0x0003e20008000000 */
[----:B--2---:R-:W-:Y:S02]  /*3990*/  ISETP.EQ.U32.AND P0, PT, R2, UR7, PT ;  /* 0x0000000702007c0c */ /* 0x004fe4000bf02070 */
[----:B---3--:R-:W-:Y:S02]  /*39a0*/  LOP3.LUT R0, RZ, UR5, RZ, 0x33, !PT ;  /* 0x00000005ff007c12 */ /* 0x008fe4000f8e33ff */
[----:B-1----:R-:W-:Y:S02]  /*39b0*/  MOV R2, UR6 ;  /* 0x0000000600027c02 */ /* 0x002fe40008000f00 */
[----:B------:R-:W1:Y:S07]  /*39c0*/  REDUX UR5, R0 ;  /* 0x00000000000573c4 */ /* 0x000e6e0000000000 */
[----:B------:R2:W-:Y:S01]  /*39d0*/  @P0 ATOMS.AND RZ, [UR4+0x14], R2 ;  /* 0x00001402ffff098c */ /* 0x0005e2000a800004 */
[----:B-1----:R-:W-:-:S05]  /*39e0*/  IMAD.U32 R0, RZ, RZ, UR5 ;  /* 0x00000005ff007e24 */ /* 0x002fca000f8e00ff */
[----:B------:R2:W-:Y:S01]  /*39f0*/  @P0 ATOMS.AND RZ, [UR4+0x18], R0 ;  /* 0x00001800ffff098c */ /* 0x0005e2000a800004 */
[----:B------:R-:W-:Y:S05]  /*3a00*/  BRA `(.L_x_69) ;  /* 0x0000000000147947 */ /* 0x000fea0003800000 */
.L_x_68:
[----:B------:R-:W-:Y:S02]  /*3a10*/  MOV R2, 0x3a30 ;  /* 0x00003a3000027802 */ /* 0x000fe40000000f00 */
[----:B-1--45:R-:W-:Y:S05]  /*3a20*/  CALL.REL.NOINC `($__internal_0_$__cuda_sm10x_tcgen05_guardrail_trap_col_being_dealloced_not_returned_by_alloc) ;  /* 0x0000006000d07944 */ /* 0x032fea0003c00000 */
[----:B------:R-:W-:Y:S05]  /*3a30*/  BRA `(.L_x_69) ;  /* 0x0000000000087947 */ /* 0x000fea0003800000 */
.L_x_67:
[----:B------:R-:W-:Y:S02]  /*3a40*/  MOV R2, 0x3a60 ;  /* 0x00003a6000027802 */ /* 0x000fe40000000f00 */
[----:B-1--45:R-:W-:Y:S05]  /*3a50*/  CALL.REL.NOINC `($__internal_2_$__cuda_sm10x_tcgen05_guardrail_trap_unallocated_columns_being_dealloced) ;  /* 0x0000006000dc7944 */ /* 0x032fea0003c00000 */
.L_x_69:
[----:B------:R-:W-:Y:S01]  /*3a60*/  NOP ;  /* 0x0000000000007918 */ /* 0x000fe20000000000 */
[----:B------:R-:W-:Y:S05]  /*3a70*/  EXIT ;  /* 0x000000000000794d */ /* 0x000fea0003800000 */
.L_x_51:
[----:B------:R-:W-:-:S09]  /*3a80*/  UISETP.NE.OR UP2, UPT, UR8, 0x3, !UP2 ;  /* 0x000000030800788c */ /* 0x000fd2000d745670 */
[----:B------:R-:W-:Y:S05]  /*3a90*/  BRA.U UP2, `(.L_x_70) ;  /* 0x0000001102087547 */ /* 0x000fea000b800000 */
[----:B------:R-:W1:Y:S01]  /*3aa0*/  LDC R0, c[0x0][0xb30] ;  /* 0x0002cc00ff007b82 */ /* 0x000e620000000800 */
[----:B------:R-:W2:Y:S01]  /*3ab0*/  LDCU.64 UR8, c[0x0][0x888] ;  /* 0x00011100ff0877ac */ /* 0x000ea20008000a00 */
[----:B------:R-:W-:Y:S02]  /*3ac0*/  HFMA2 R27, -RZ, RZ, 0, 0 ;  /* 0x00000000ff1b7431 */ /* 0x000fe400000001ff */
[----:B------:R-:W-:Y:S01]  /*3ad0*/  IMAD.MOV.U32 R29, RZ, RZ, 0x1 ;  /* 0x00000001ff1d7424 */ /* 0x000fe200078e00ff */
[----:B------:R-:W-:Y:S01]  /*3ae0*/  MOV R25, 0x1000 ;  /* 0x0000100000197802 */ /* 0x000fe20000000f00 */
[----:B------:R-:W4:Y:S01]  /*3af0*/  LDCU.64 UR4, c[0x0][0x890] ;  /* 0x00011200ff0477ac */ /* 0x000f220008000a00 */
[----:B------:R-:W-:Y:S01]  /*3b00*/  IMAD.MOV.U32 R28, RZ, RZ, RZ ;  /* 0x000000ffff1c7224 */ /* 0x000fe200078e00ff */
[----:B------:R-:W3:Y:S01]  /*3b10*/  LDC R24, c[0x0][0x370] ;  /* 0x0000dc00ff187b82 */ /* 0x000ee20000000800 */
[----:B------:R-:W-:Y:S01]  /*3b20*/  UMOV UR7, 0x400 ;  /* 0x0000040000077882 */ /* 0x000fe20000000000 */
[----:B------:R-:W-:-:S02]  /*3b30*/  UPLOP3.LUT UP1, UPT, UPT, UPT, UPT, 0x40, 0x4 ;  /* 0x000000000004789c */ /* 0x000fc40003f2e870 */
[----:B------:R-:W-:-:S04]  /*3b40*/  ULEA UR7, UR37, UR7, 0x18 ;  /* 0x0000000725077291 */ /* 0x000fc8000f8ec0ff */
[----:B------:R-:W3:Y:S01]  /*3b50*/  LDC R3, c[0x0][0xb0c] ;  /* 0x0002c300ff037b82 */ /* 0x000ee20000000800 */
[----:B------:R-:W-:Y:S02]  /*3b60*/  UIADD3 UR13, UPT, UPT, UR7, 0x88, URZ ;  /* 0x00000088070d7890 */ /* 0x000fe4000fffe0ff */
[----:B--2---:R-:W-:Y:S02]  /*3b70*/  UISETP.NE.U32.AND UP2, UPT, UR8, URZ, UPT ;  /* 0x000000ff0800728c */ /* 0x004fe4000bf45070 */
[----:B------:R-:W-:Y:S02]  /*3b80*/  UIADD3 UR33, UPT, UPT, UR7, 0x70, URZ ;  /* 0x0000007007217890 */ /* 0x000fe4000fffe0ff */
[----:B----4-:R-:W-:Y:S01]  /*3b90*/  UISETP.NE.U32.AND UP3, UPT, UR4, URZ, UPT ;  /* 0x000000ff0400728c */ /* 0x010fe2000bf65070 */
[----:B------:R-:W2:Y:S01]  /*3ba0*/  LDC R18, c[0x0][0xb20] ;  /* 0x0002c800ff127b82 */ /* 0x000ea20000000800 */
[----:B-1----:R-:W-:Y:S01]  /*3bb0*/  ISETP.NE.AND P1, PT, R0, 0x1, PT ;  /* 0x000000010000780c */ /* 0x002fe20003f25270 */
[----:B------:R-:W-:-:S02]  /*3bc0*/  UISETP.NE.AND.EX UP2, UPT, UR9, URZ, UPT, UP2 ;  /* 0x000000ff0900728c */ /* 0x000fc4000bf45320 */
[----:B------:R-:W-:Y:S02]  /*3bd0*/  UIADD3 UR25, UPT, UPT, UR7, 0x78, URZ ;  /* 0x0000007807197890 */ /* 0x000fe4000fffe0ff */
[----:B------:R-:W-:Y:S02]  /*3be0*/  UIADD3 UR17, UPT, UPT, UR7, 0x80, URZ ;  /* 0x0000008007117890 */ /* 0x000fe4000fffe0ff */
[----:B------:R-:W1:Y:S01]  /*3bf0*/  LDC.64 R30, c[0x0][0x348] ;  /* 0x0000d200ff1e7b82 */ /* 0x000e620000000a00 */
[----:B------:R-:W-:Y:S02]  /*3c00*/  UPRMT UR13, UR37, 0x654, UR13 ;  /* 0x00000654250d7896 */ /* 0x000fe4000800000d */
[----:B------:R-:W-:-:S05]  /*3c10*/  UISETP.NE.AND.EX UP3, UPT, UR5, URZ, UPT, UP3 ;  /* 0x000000ff0500728c */ /* 0x000fca000bf65330 */
[----:B------:R-:W4:Y:S08]  /*3c20*/  LDC.64 R16, c[0x0][0xb10] ;  /* 0x0002c400ff107b82 */ /* 0x000f300000000a00 */
[----:B------:R-:W1:Y:S08]  /*3c30*/  LDC.64 R6, c[0x0][0xb18] ;  /* 0x0002c600ff067b82 */ /* 0x000e700000000a00 */
[----:B------:R-:W1:Y:S08]  /*3c40*/  LDC.64 R4, c[0x0][0xb28] ;  /* 0x0002ca00ff047b82 */ /* 0x000e700000000a00 */
[----:B--23--:R-:W1:Y:S02]  /*3c50*/  LDC R19, c[0x0][0x374] ;  /* 0x0000dd00ff137b82 */ /* 0x00ce640000000800 */
.L_x_81:
[C---:B------:R-:W-:Y:S02]  /*3c60*/  LEA R0, R28.reuse, UR7, 0x3 ;  /* 0x000000071c007c11 */ /* 0x040fe4000f8e18ff */
[----:B------:R-:W-:Y:S02]  /*3c70*/  SHF.L.U32 R2, R27, 0x1f, RZ ;  /* 0x0000001f1b027819 */ /* 0x000fe400000006ff */
[----:B------:R-:W-:Y:S02]  /*3c80*/  LEA R20, R28, UR7, 0x4 ;  /* 0x000000071c147c11 */ /* 0x000fe4000f8e20ff */
[----:B--2---:R-:W2:Y:S02]  /*3c90*/  SYNCS.PHASECHK.TRANS64.TRYWAIT P0, [R0+URZ+0xc0], R2 ;  /* 0x0000c002000075a7 */ /* 0x004ea400080011ff */
[----:B--2---:R-:W-:Y:S05]  /*3ca0*/  @!P0 BRA `(.L_x_71) ;  /* 0x0000005800e48947 */ /* 0x004fea0003800000 */
.L_x_161:
[----:B------:R-:W-:Y:S01]  /*3cb0*/  ISETP.GE.AND P0, PT, R40, 0x1, PT ;  /* 0x000000012800780c */ /* 0x000fe20003f06270 */
[----:B------:R-:W3:Y:S01]  /*3cc0*/  LDS.128 R20, [R20+0x150] ;  /* 0x0001500014147984 */ /* 0x000ee20000000c00 */
[----:B--2---:R-:W-:Y:S01]  /*3cd0*/  VIADD R0, R0, 0xd0 ;  /* 0x000000d000007836 */ /* 0x004fe20000000000 */
[----:B------:R-:W-:Y:S01]  /*3ce0*/  @!PT LDS RZ, [RZ] ;  /* 0x00000000fffff984 */ /* 0x000fe20000000800 */
[----:B------:R-:W-:Y:S01]  /*3cf0*/  @!PT LDS RZ, [RZ] ;  /* 0x00000000fffff984 */ /* 0x000fe20000000800 */
[----:B------:R-:W-:Y:S01]  /*3d00*/  @!PT LDS RZ, [RZ] ;  /* 0x00000000fffff984 */ /* 0x000fe20000000800 */
[----:B------:R-:W-:Y:S01]  /*3d10*/  @!PT LDS RZ, [RZ] ;  /* 0x00000000fffff984 */ /* 0x000fe20000000800 */
[----:B------:R2:W-:Y:S06]  /*3d20*/  MEMBAR.ALL.CTA ;  /* 0x0000000000007992 */ /* 0x0005ec0000008000 */
[----:B--2---:R-:W2:Y:S01]  /*3d30*/  FENCE.VIEW.ASYNC.S ;  /* 0x00000000000073c6 */ /* 0x004ea20000000000 */
[----:B------:R-:W-:Y:S04]  /*3d40*/  PRMT R0, RZ, 0x654, R0 ;  /* 0x00000654ff007816 */ /* 0x000fe80000000000 */
[----:B--2---:R2:W-:Y:S01]  /*3d50*/  SYNCS.ARRIVE.TRANS64.RED.A1T0 RZ, [R0+URZ], RZ ;  /* 0x000000ff00ff79a7 */ /* 0x0045e200081004ff */
[----:B---3--:R-:W-:Y:S11]  /*3d60*/  LOP3.LUT P3, RZ, R22, 0x1, RZ, 0xc0, !PT ;  /* 0x0000000116ff7812 */ /* 0x008ff6000786c0ff */
[----:B------:R-:W-:Y:S02]  /*3d70*/  @!UPT UIADD3 URZ, UPT, UPT, URZ, URZ, URZ ;  /* 0x000000fffffff290 */ /* 0x000fe4000fffe0ff */
[----:B------:R-:W-:Y:S02]  /*3d80*/  @P3 MOV R11, R20 ;  /* 0x00000014000b3202 */ /* 0x000fe40000000f00 */
[----:B------:R-:W-:Y:S01]  /*3d90*/  @P3 LOP3.LUT R10, R21, 0xffff, RZ, 0xc0, !PT ;  /* 0x0000ffff150a3812 */ /* 0x000fe200078ec0ff */
[----:B--2---:R-:W-:Y:S06]  /*3da0*/  @!P0 BRA `(.L_x_72) ;  /* 0x0000000000a48947 */ /* 0x004fec0003800000 */
[-C--:B-1----:R-:W-:Y:S01]  /*3db0*/  IMAD.HI.U32 R0, R19, R7.reuse, RZ ;  /* 0x0000000713007227 */ /* 0x082fe200078e00ff */
[----:B------:R-:W-:Y:S02]  /*3dc0*/  ISETP.NE.AND P0, PT, R6, 0x1, PT ;  /* 0x000000010600780c */ /* 0x000fe40003f05270 */
[----:B------:R-:W-:Y:S01]  /*3dd0*/  ISETP.NE.AND P2, PT, R40, 0x1, PT ;  /* 0x000000012800780c */ /* 0x000fe20003f45270 */
[----:B----4-:R-:W-:Y:S01]  /*3de0*/  IMAD.HI.U32 R9, R24, R16, RZ ;  /* 0x0000001018097227 */ /* 0x010fe200078e00ff */
[----:B------:R-:W-:Y:S02]  /*3df0*/  SHF.R.U32.HI R0, RZ, R18, R0 ;  /* 0x00000012ff007219 */ /* 0x000fe40000011600 */
[----:B------:R-:W-:Y:S01]  /*3e00*/  ISETP.NE.AND P4, PT, R3, 0x1, PT ;  /* 0x000000010300780c */ /* 0x000fe20003f85270 */
[----:B------:R-:W-:Y:S01]  /*3e10*/  IMAD.HI.U32 R13, R10, R7, RZ ;  /* 0x000000070a0d7227 */ /* 0x000fe200078e00ff */
[----:B------:R-:W-:Y:S02]  /*3e20*/  SHF.R.U32.HI R9, RZ, R17, R9 ;  /* 0x00000011ff097219 */ /* 0x000fe40000011609 */
[----:B------:R-:W-:Y:S01]  /*3e30*/  SEL R0, R19, R0, !P0 ;  /* 0x0000000013007207 */ /* 0x000fe20004000000 */
[----:B------:R-:W-:Y:S01]  /*3e40*/  IMAD.HI.U32 R12, R11, R16, RZ ;  /* 0x000000100b0c7227 */ /* 0x000fe200078e00ff */
[----:B------:R-:W-:Y:S03]  /*3e50*/  SEL R9, R24, R9, !P4 ;  /* 0x0000000918097207 */ /* 0x000fe60006000000 */
[-C--:B------:R-:W-:Y:S01]  /*3e60*/  IMAD.HI.U32 R8, R0, R4.reuse, RZ ;  /* 0x0000000400087227 */ /* 0x080fe200078e00ff */
[----:B------:R-:W-:Y:S03]  /*3e70*/  SHF.R.U32.HI R12, RZ, R17, R12 ;  /* 0x00000011ff0c7219 */ /* 0x000fe6000001160c */
[----:B------:R-:W-:Y:S01]  /*3e80*/  IMAD.HI.U32 R2, R9, R4, RZ ;  /* 0x0000000409027227 */ /* 0x000fe200078e00ff */
[-C--:B------:R-:W-:Y:S02]  /*3e90*/  @P2 SHF.R.U32.HI R0, RZ, R5.reuse, R8 ;  /* 0x00000005ff002219 */ /* 0x080fe40000011608 */
[----:B------:R-:W-:Y:S02]  /*3ea0*/  SHF.R.U32.HI R8, RZ, R18, R13 ;  /* 0x00000012ff087219 */ /* 0x000fe4000001160d */
[----:B------:R-:W-:Y:S01]  /*3eb0*/  @P2 SHF.R.U32.HI R9, RZ, R5, R2 ;  /* 0x00000005ff092219 */ /* 0x000fe20000011602 */
[----:B------:R-:W-:Y:S01]  /*3ec0*/  IMAD R0, R40, R0, RZ ;  /* 0x0000000028007224 */ /* 0x000fe200078e02ff */
[----:B------:R-:W-:Y:S02]  /*3ed0*/  SEL R8, R10, R8, !P0 ;  /* 0x000000080a087207 */ /* 0x000fe40004000000 */
[----:B------:R-:W-:Y:S01]  /*3ee0*/  SEL R2, R11, R12, !P4 ;  /* 0x0000000c0b027207 */ /* 0x000fe20006000000 */
[----:B------:R-:W-:Y:S01]  /*3ef0*/  IMAD R12, R40, R9, RZ ;  /* 0x00000009280c7224 */ /* 0x000fe200078e02ff */
[C---:B------:R-:W-:Y:S01]  /*3f00*/  ISETP.GE.AND P0, PT, R8.reuse, R0, PT ;  /* 0x000000000800720c */ /* 0x040fe20003f06270 */
[----:B------:R-:W-:Y:S03]  /*3f10*/  IMAD.HI.U32 R0, R8, R4, RZ ;  /* 0x0000000408007227 */ /* 0x000fe600078e00ff */
[----:B------:R-:W-:Y:S02]  /*3f20*/  ISETP.GE.OR P0, PT, R2, R12, P0 ;  /* 0x0000000c0200720c */ /* 0x000fe40000706670 */
[-C--:B------:R-:W-:Y:S04]  /*3f30*/  SHF.R.U32.HI R0, RZ, R5.reuse, R0 ;  /* 0x00000005ff007219 */ /* 0x080fe80000011600 */
[----:B------:R-:W-:Y:S05]  /*3f40*/  SEL R13, R8, R0, !P2 ;  /* 0x00000000080d7207 */ /* 0x000fea0005000000 */
[----:B------:R-:W-:Y:S02]  /*3f50*/  IMAD.MOV R12, RZ, RZ, -R13 ;  /* 0x000000ffff0c7224 */ /* 0x000fe400078e0a0d */
[----:B------:R-:W-:Y:S04]  /*3f60*/  @!P0 IMAD.HI.U32 R0, R2, R4, RZ ;  /* 0x0000000402008227 */ /* 0x000fe800078e00ff */
[----:B------:R-:W-:Y:S01]  /*3f70*/  IMAD R12, R40, R12, R8 ;  /* 0x0000000c280c7224 */ /* 0x000fe200078e0208 */
[----:B------:R-:W-:Y:S04]  /*3f80*/  @!P0 SHF.R.U32.HI R0, RZ, R5, R0 ;  /* 0x00000005ff008219 */ /* 0x000fe80000011600 */
[----:B------:R-:W-:Y:S04]  /*3f90*/  @!P0 SEL R0, R2, R0, !P2 ;  /* 0x0000000002008207 */ /* 0x000fe80005000000 */
[----:B------:R-:W-:Y:S01]  /*3fa0*/  @!P0 IADD3 R13, PT, PT, R13, -R0, RZ ;  /* 0x800000000d0d8210 */ /* 0x000fe20007ffe0ff */
[----:B------:R-:W-:Y:S01]  /*3fb0*/  @!P0 IMAD R0, R9, R12, R0 ;  /* 0x0000000c09008224 */ /* 0x000fe200078e0200 */
[----:B------:R-:W-:Y:S01]  /*3fc0*/  IADD3 R9, PT, PT, -R8, RZ, RZ ;  /* 0x000000ff08097210 */ /* 0x000fe20007ffe1ff */
[--C-:B------:R-:W-:Y:S02]  /*3fd0*/  IMAD.MOV R12, RZ, RZ, -R2.reuse ;  /* 0x000000ffff0c7224 */ /* 0x100fe400078e0a02 */
[----:B------:R-:W-:Y:S02]  /*3fe0*/  @!P0 IMAD R8, R13, R40, R2 ;  /* 0x000000280d088224 */ /* 0x000fe400078e0202 */
[----:B------:R-:W-:Y:S02]  /*3ff0*/  @!P0 IMAD.MOV.U32 R2, RZ, RZ, R0 ;  /* 0x000000ffff028224 */ /* 0x000fe400078e0000 */
[----:B------:R-:W-:Y:S02]  /*4000*/  IMAD R11, R3, R12, R11 ;  /* 0x0000000c030b7224 */ /* 0x000fe400078e020b */
[----:B------:R-:W-:Y:S02]  /*4010*/  IMAD R10, R6, R9, R10 ;  /* 0x00000009060a7224 */ /* 0x000fe400078e020a */
[----:B------:R-:W-:Y:S02]  /*4020*/  IMAD R11, R2, R3, R11 ;  /* 0x00000003020b7224 */ /* 0x000fe400078e020b */
[----:B------:R-:W-:Y:S02]  /*4030*/  IMAD R10, R8, R6, R10 ;  /* 0x00000006080a7224 */ /* 0x000fe400078e020a */
.L_x_72:
[----:B------:R-:W-:Y:S05]  /*4040*/  BRA.U UP1, `(.L_x_73) ;  /* 0x0000000101107547 */ /* 0x000fea000b800000 */
[----:B------:R-:W-:Y:S04]  /*4050*/  MOV R2, UR6 ;  /* 0x0000000600027c02 */ /* 0x000fe80008000f00 */
[----:B------:R-:W-:Y:S04]  /*4060*/  SHF.L.U32 R2, R2, 0x1f, RZ ;  /* 0x0000001f02027819 */ /* 0x000fe800000006ff */
[----:B------:R-:W2:Y:S02]  /*4070*/  SYNCS.PHASECHK.TRANS64.TRYWAIT P0, [UR7+0xb8], R2 ;  /* 0x0000b802ff0075a7 */ /* 0x000ea40008001107 */
[----:B--2---:R-:W-:Y:S05]  /*4080*/  @!P0 BRA `(.L_x_74) ;  /* 0x0000005800008947 */ /* 0x004fea0003800000 */
.L_x_73:
[----:B------:R-:W-:Y:S02]  /*4090*/  R2UR UR35, R15 ;  /* 0x000000000f2372ca */ /* 0x000fe400000e0000 */
[----:B------:R-:W-:Y:S02]  /*40a0*/  R2UR UR34, R14 ;  /* 0x000000000e2272ca */ /* 0x000fe400000e0000 */
[----:B------:R-:W-:Y:S02]  /*40b0*/  ISETP.NE.U32.AND P2, PT, RZ, UR4, PT ;  /* 0x00000004ff007c0c */ /* 0x000fe4000bf45070 */
[----:B------:R-:W-:Y:S02]  /*40c0*/  SHF.L.U32 R14, R29, 0x1f, RZ ;  /* 0x0000001f1d0e7819 */ /* 0x000fe400000006ff */
[----:B------:R-:W-:Y:S05]  /*40d0*/  ISETP.NE.AND.EX P2, PT, RZ, UR5, PT, P2 ;  /* 0x00000005ff007c0c */ /* 0x000fea000bf45320 */
[----:B------:R-:W-:Y:S02]  /*40e0*/  USHF.L.U32 UR35, UR35, 0x6, URZ ;  /* 0x0000000623237899 */ /* 0x000fe400080006ff */
[----:B------:R-:W-:Y:S01]  /*40f0*/  USHF.L.U32 UR34, UR34, 0x8, URZ ;  /* 0x0000000822227899 */ /* 0x000fe200080006ff */
[----:B------:R-:W-:Y:S11]  /*4100*/  BRA.U !UP3, `(.L_x_75) ;  /* 0x000000010b347547 */ /* 0x000ff6000b800000 */
[----:B------:R-:W-:Y:S01]  /*4110*/  UPLOP3.LUT UP0, UPT, UPT, UPT, UP2, 0x80, 0x8 ;  /* 0x000000000008789c */ /* 0x000fe20003f0f020 */
[----:B--2---:R-:W-:Y:S02]  /*4120*/  HFMA2 R0, -RZ, RZ, 0, 5.9604644775390625e-08 ;  /* 0x00000001ff007431 */ /* 0x004fe400000001ff */
[----:B------:R-:W-:Y:S03]  /*4130*/  IMAD.MOV.U32 R96, RZ, RZ, 0x1 ;  /* 0x00000001ff607424 */ /* 0x000fe600078e00ff */
[----:B------:R-:W-:Y:S05]  /*4140*/  PLOP3.LUT P0, PT, PT, PT, UP0, 0x80, 0x8 ;  /* 0x000000000008781c */ /* 0x000fea0003f0f008 */
[----:B------:R-:W2:Y:S01]  /*4150*/  @UP0 LDCU.64 UR10, c[0x0][0x888] ;  /* 0x00011100ff0a07ac */ /* 0x000ea20008000a00 */
[----:B------:R-:W-:Y:S07]  /*4160*/  @UP0 UIMAD UR8, UR36, UR4, URZ ;  /* 0x00000004240802a4 */ /* 0x000fee000f8e02ff */
[----:B------:R-:W-:Y:S01]  /*4170*/  @!P0 PRMT R96, R0, 0x7610, R96 ;  /* 0x0000761000608816 */ /* 0x000fe20000000060 */
[----:B--2---:R-:W-:Y:S03]  /*4180*/  @UP0 UIMAD.WIDE UR10, UR8, 0x4, UR10 ;  /* 0x00000004080a08a5 */ /* 0x004fe6000f8e020a */
[----:B------:R-:W2:Y:S03]  /*4190*/  @!UP0 LDCU UR8, c[0x0][0x880] ;  /* 0x00011000ff0887ac */ /* 0x000ea60008000800 */
[----:B------:R-:W-:Y:S01]  /*41a0*/  IMAD.U32 R8, RZ, RZ, UR10 ;  /* 0x0000000aff087e24 */ /* 0x000fe2000f8e00ff */
[----:B------:R-:W-:Y:S05]  /*41b0*/  MOV R9, UR11 ;  /* 0x0000000b00097c02 */ /* 0x000fea0008000f00 */
[----:B-----5:R3:W5:Y:S02]  /*41c0*/  @P0 LDG.E R49, desc[UR46][R8.64] ;  /* 0x0000002e08310981 */ /* 0x020764000c1e1900 */
[----:B--23--:R-:W-:Y:S07]  /*41d0*/  @!P0 IMAD.U32 R49, RZ, RZ, UR8 ;  /* 0x00000008ff318e24 */ /* 0x00cfee000f8e00ff */
.L_x_75:
[----:B-----5:R-:W-:Y:S01]  /*41e0*/  @!P2 FSETP.EQ.AND P0, PT, R49, RZ, PT ;  /* 0x000000ff3100a20b */ /* 0x020fe20003f02000 */
[----:B------:R-:W-:Y:S01]  /*41f0*/  @!UPT UIADD3 URZ, UPT, UPT, URZ, URZ, URZ ;  /* 0x000000fffffff290 */ /* 0x000fe2000fffe0ff */
[----:B------:R-:W-:Y:S11]  /*4200*/  @!P2 BRA `(.L_x_76) ;  /* 0x000000000014a947 */ /* 0x000ff60003800000 */
[----:B------:R-:W-:Y:S02]  /*4210*/  LOP3.LUT P2, RZ, R96, 0xff, RZ, 0xc0, !PT ;  /* 0x000000ff60ff7812 */ /* 0x000fe4000784c0ff */
[----:B------:R-:W-:Y:S04]  /*4220*/  PLOP3.LUT P0, PT, PT, PT, UP0, 0x80, 0x8 ;  /* 0x000000000008781c */ /* 0x000fe80003f0f008 */
[----:B------:R-:W-:Y:S07]  /*4230*/  PLOP3.LUT P0, PT, P0, PT, PT, 0x8, 0x80 ;  /* 0x000000000080781c */ /* 0x000fee000070e170 */
[----:B------:R-:W-:Y:S11]  /*4240*/  @P2 FSETP.EQ.AND P0, PT, R49, RZ, PT ;  /* 0x000000ff3100220b */ /* 0x000ff60003f02000 */
[----:B------:R-:W-:Y:S02]  /*4250*/  @!UPT UIADD3 URZ, UPT, UPT, URZ, URZ, URZ ;  /* 0x000000fffffff290 */ /* 0x000fe4000fffe0ff */
.L_x_76:
[----:B------:R-:W3:Y:S01]  /*4260*/  SYNCS.PHASECHK.TRANS64.TRYWAIT P2, [UR7+0x90], R14 ;  /* 0x0000900eff0075a7 */ /* 0x000ee20008041107 */
[----:B------:R-:W-:Y:S04]  /*4270*/  ELECT P4, URZ, PT ;  /* 0x0000000000ff782f */ /* 0x000fe80003880000 */
[----:B------:R-:W-:Y:S11]  /*4280*/  PLOP3.LUT P4, PT, P0, P4, PT, 0xf2, 0x2f ;  /* 0x00000000002f781c */ /* 0x000ff60000789e72 */
[----:B------:R-:W-:Y:S02]  /*4290*/  @!UPT UIADD3 URZ, UPT, UPT, URZ, URZ, URZ ;  /* 0x000000fffffff290 */ /* 0x000fe4000fffe0ff */
[----:B-1----:R-:W-:Y:S05]  /*42a0*/  @!P4 IADD3 R8, P0, PT, R30, 0x580, RZ ;  /* 0x000005801e08c810 */ /* 0x002fea0007f1e0ff */
[----:B--2---:R-:W-:Y:S01]  /*42b0*/  @!P4 IMAD.X R2, RZ, RZ, R31, P0 ;  /* 0x000000ffff02c224 */ /* 0x004fe200000e061f */
[----:B---3--:R-:W-:Y:S07]  /*42c0*/  @!P2 BRA `(.L_x_77) ;  /* 0x000000540088a947 */ /* 0x008fee0003800000 */
.L_x_164:
[----:B------:R-:W-:Y:S01]  /*42d0*/  @!P4 R2UR UR8, R2 ;  /* 0x000000000208c2ca */ /* 0x000fe200000e0000 */
[----:B------:R-:W-:Y:S01]  /*42e0*/  VOTEU.ALL UP1, P4 ;  /* 0x0000000000ff7886 */ /* 0x000fe20002020000 */
[----:B------:R-:W-:Y:S01]  /*42f0*/  @!P4 R2UR UR9, R8 ;  /* 0x000000000809c2ca */ /* 0x000fe200000e0000 */
[----:B-1----:R-:W-:Y:S01]  /*4300*/  @!P4 IMAD.MOV.U32 R0, RZ, RZ, 0x1000 ;  /* 0x00001000ff00c424 */ /* 0x002fe200078e00ff */
[----:B------:R-:W-:Y:S01]  /*4310*/  UMOV UR10, 0x0 ;  /* 0x00000000000a7882 */ /* 0x000fe20000000000 */
[----:B------:R-:W-:Y:S01]  /*4320*/  UMOV UR11, 0x10000000 ;  /* 0x10000000000b7882 */ /* 0x000fe20000000000 */
[----:B------:R-:W-:Y:S01]  /*4330*/  @!UP1 UIADD3 UR32, UPT, UPT, UR7, 0x200, URZ ;  /* 0x0000020007209890 */ /* 0x000fe2000fffe0ff */
[----:B------:R-:W-:Y:S06]  /*4340*/  VOTEU.ALL UP1, P4 ;  /* 0x0000000000ff7886 */ /* 0x000fec0002020000 */
[----:B------:R-:W-:Y:S01]  /*4350*/  IMAD.U32 R9, RZ, RZ, UR8 ;  /* 0x00000008ff097e24 */ /* 0x000fe2000f8e00ff */
[----:B------:R-:W-:Y:S01]  /*4360*/  UPRMT UR8, UR37, 0x654, UR33 ;  /* 0x0000065425087896 */ /* 0x000fe20008000021 */
[----:B------:R-:W-:Y:S03]  /*4370*/  IMAD.U32 R8, RZ, RZ, UR9 ;  /* 0x00000009ff087e24 */ /* 0x000fe6000f8e00ff */
[----:B------:R-:W-:Y:S02]  /*4380*/  @!P4 R2UR UR15, R9 ;  /* 0x00000000090fc2ca */ /* 0x000fe400000e0000 */
[----:B------:R-:W-:Y:S02]  /*4390*/  @!P4 R2UR UR14, R8 ;  /* 0x00000000080ec2ca */ /* 0x000fe400000e0000 */
[----:B------:R-:W-:Y:S05]  /*43a0*/  @!P4 IADD3 R8, P0, PT, R30, 0x580, RZ ;  /* 0x000005801e08c810 */ /* 0x000fea0007f1e0ff */
[----:B------:R-:W-:Y:S06]  /*43b0*/  @!P4 IMAD.X R2, RZ, RZ, R31, P0 ;  /* 0x000000ffff02c224 */ /* 0x000fec00000e061f */
[----:B------:R1:W-:Y:S01]  /*43c0*/  @!UP1 UTMALDG.3D [UR32], [UR14], desc[UR10] ;  /* 0x00000a200e0095b4 */ /* 0x0003e20008011000 */
[----:B------:R1:W-:Y:S01]  /*43d0*/  @!P4 SYNCS.ARRIVE.TRANS64.RED.A0TR RZ, [UR7+0x70], R0 ;  /* 0x00007000ffffc9a7 */ /* 0x0003e20008300407 */
[----:B------:R-:W-:Y:S01]  /*43e0*/  SYNCS.ARRIVE.TRANS64.RED.A1T0 RZ, [UR8], RZ ;  /* 0x000000ffffff79a7 */ /* 0x000fe20008100408 */
[----:B------:R-:W2:Y:S02]  /*43f0*/  SYNCS.PHASECHK.TRANS64.TRYWAIT P2, [UR7+0x98], R14 ;  /* 0x0000980eff0075a7 */ /* 0x000ea40008041107 */
[----:B-12---:R-:W-:Y:S05]  /*4400*/  @!P2 BRA `(.L_x_78) ;  /* 0x000000540050a947 */ /* 0x006fea0003800000 */
.L_x_166:
[----:B------:R-:W-:Y:S01]  /*4410*/  @!P4 R2UR UR8, R2 ;  /* 0x000000000208c2ca */ /* 0x000fe200000e0000 */
[----:B------:R-:W-:Y:S01]  /*4420*/  VOTEU.ALL UP1, P4 ;  /* 0x0000000000ff7886 */ /* 0x000fe20002020000 */
[----:B------:R-:W-:Y:S01]  /*4430*/  @!P4 R2UR UR9, R8 ;  /* 0x000000000809c2ca */ /* 0x000fe200000e0000 */
[----:B-1----:R-:W-:Y:S01]  /*4440*/  @!P4 IMAD.MOV.U32 R0, RZ, RZ, 0x1000 ;  /* 0x00001000ff00c424 */ /* 0x002fe200078e00ff */
[----:B------:R-:W-:Y:S01]  /*4450*/  UMOV UR10, 0x0 ;  /* 0x00000000000a7882 */ /* 0x000fe20000000000 */
[----:B------:R-:W-:Y:S01]  /*4460*/  UMOV UR11, 0x10000000 ;  /* 0x10000000000b7882 */ /* 0x000fe20000000000 */
[----:B------:R-:W-:Y:S02]  /*4470*/  @!UP1 UIADD3 UR26, UPT, UPT, UR34, 0x40, URZ ;  /* 0x00000040221a9890 */ /* 0x000fe4000fffe0ff */
[----:B------:R-:W-:Y:S01]  /*4480*/  @!UP1 UIADD3 UR24, UPT, UPT, UR7, 0x1200, URZ ;  /* 0x0000120007189890 */ /* 0x000fe2000fffe0ff */
[----:B------:R-:W-:Y:S01]  /*4490*/  VOTEU.ALL UP1, P4 ;  /* 0x0000000000ff7886 */ /* 0x000fe20002020000 */
[----:B------:R-:W-:Y:S01]  /*44a0*/  UMOV UR27, UR35 ;  /* 0x00000023001b7c82 */ /* 0x000fe20008000000 */
[----:B------:R-:W-:Y:S02]  /*44b0*/  UMOV UR28, UR36 ;  /* 0x00000024001c7c82 */ /* 0x000fe40008000000 */
        /* <DEDUP_REMOVED lines=12> */
.L_x_168:
[----:B------:R-:W2:Y:S01]  /*4580*/  LDC.64 R12, c[0x0][0xb18] ;  /* 0x0002c600ff0c7b82 */ /* 0x000ea20000000a00 */
[----:B------:R-:W-:Y:S01]  /*4590*/  @!P4 R2UR UR8, R2 ;  /* 0x000000000208c2ca */ /* 0x000fe200000e0000 */
[----:B------:R-:W-:Y:S01]  /*45a0*/  VOTEU.ALL UP1, P4 ;  /* 0x0000000000ff7886 */ /* 0x000fe20002020000 */
[----:B------:R-:W-:Y:S01]  /*45b0*/  @!P4 R2UR UR9, R8 ;  /* 0x000000000809c2ca */ /* 0x000fe200000e0000 */
[----:B-1----:R-:W-:Y:S01]  /*45c0*/  @!P4 IMAD.MOV.U32 R0, RZ, RZ, 0x1000 ;  /* 0x00001000ff00c424 */ /* 0x002fe200078e00ff */
[----:B------:R-:W-:Y:S03]  /*45d0*/  UMOV UR10, 0x0 ;  /* 0x00000000000a7882 */ /* 0x000fe60000000000 */
[----:B------:R-:W1:Y:S01]  /*45e0*/  @!P1 LDC R2, c[0x0][0xb0c] ;  /* 0x0002c300ff029b82 */ /* 0x000e620000000800 */
[----:B------:R-:W-:Y:S01]  /*45f0*/  @!UP1 UIADD3 UR18, UPT, UPT, UR34, 0x80, URZ ;  /* 0x0000008022129890 */ /* 0x000fe2000fffe0ff */
[----:B------:R-:W-:Y:S01]  /*4600*/  @P3 SHF.R.U32.HI R26, RZ, 0x10, R21 ;  /* 0x00000010ff1a3819 */ /* 0x000fe20000011615 */
[----:B------:R-:W-:Y:S01]  /*4610*/  @!UP1 UIADD3 UR16, UPT, UPT, UR7, 0x2200, URZ ;  /* 0x0000220007109890 */ /* 0x000fe2000fffe0ff */
[----:B------:R-:W-:Y:S01]  /*4620*/  VIADD R28, R28, 0x1 ;  /* 0x000000011c1c7836 */ /* 0x000fe20000000000 */
[----:B------:R-:W-:Y:S01]  /*4630*/  VOTEU.ALL UP1, P4 ;  /* 0x0000000000ff7886 */ /* 0x000fe20002020000 */
[----:B------:R-:W-:Y:S01]  /*4640*/  UMOV UR11, 0x10000000 ;  /* 0x10000000000b7882 */ /* 0x000fe20000000000 */
[----:B------:R-:W-:Y:S01]  /*4650*/  UMOV UR19, UR35 ;  /* 0x0000002300137c82 */ /* 0x000fe20008000000 */
[----:B------:R-:W-:Y:S01]  /*4660*/  IMAD.U32 R9, RZ, RZ, UR8 ;  /* 0x00000008ff097e24 */ /* 0x000fe2000f8e00ff */
[----:B------:R-:W-:Y:S01]  /*4670*/  UMOV UR20, UR36 ;  /* 0x0000002400147c82 */ /* 0x000fe20008000000 */
[----:B------:R-:W-:Y:S01]  /*4680*/  IMAD.U32 R8, RZ, RZ, UR9 ;  /* 0x00000009ff087e24 */ /* 0x000fe2000f8e00ff */
[----:B------:R-:W-:Y:S02]  /*4690*/  UPRMT UR8, UR37, 0x654, UR17 ;  /* 0x0000065425087896 */ /* 0x000fe40008000011 */
[----:B------:R-:W-:Y:S02]  /*46a0*/  @!P4 R2UR UR15, R9 ;  /* 0x00000000090fc2ca */ /* 0x000fe400000e0000 */
[----:B------:R-:W-:Y:S02]  /*46b0*/  @!P4 R2UR UR14, R8 ;  /* 0x00000000080ec2ca */ /* 0x000fe400000e0000 */
[----:B------:R-:W3:Y:S11]  /*46c0*/  LDC.64 R8, c[0x0][0xb10] ;  /* 0x0002c400ff087b82 */ /* 0x000ef60000000a00 */
[----:B------:R1:W-:Y:S01]  /*46d0*/  @!UP1 UTMALDG.3D [UR16], [UR14], desc[UR10] ;  /* 0x00000a100e0095b4 */ /* 0x0003e20008011000 */
[----:B------:R5:W-:Y:S01]  /*46e0*/  @!P4 SYNCS.ARRIVE.TRANS64.RED.A0TR RZ, [UR7+0x80], R0 ;  /* 0x00008000ffffc9a7 */ /* 0x000be20008300407 */
[C---:B---3--:R-:W-:Y:S01]  /*46f0*/  @!P1 IMAD.HI.U32 R8, R11.reuse, R8, RZ ;  /* 0x000000080b089227 */ /* 0x048fe200078e00ff */
[----:B--2---:R-:W-:Y:S02]  /*4700*/  @!P1 ISETP.NE.AND P0, PT, R12, 0x1, PT ;  /* 0x000000010c00980c */ /* 0x004fe40003f05270 */
[----:B-1----:R-:W-:Y:S01]  /*4710*/  @!P1 ISETP.NE.AND P2, PT, R2, 0x1, PT ;  /* 0x000000010200980c */ /* 0x002fe20003f45270 */
[----:B------:R-:W-:Y:S01]  /*4720*/  SYNCS.ARRIVE.TRANS64.RED.A1T0 RZ, [UR8], RZ ;  /* 0x000000ffffff79a7 */ /* 0x000fe20008100408 */
[C---:B------:R-:W-:Y:S01]  /*4730*/  @!P1 IMAD.HI.U32 R13, R10.reuse, R13, RZ ;  /* 0x0000000d0a0d9227 */ /* 0x040fe200078e00ff */
[----:B------:R-:W-:Y:S04]  /*4740*/  @!P1 SHF.R.U32.HI R8, RZ, R9, R8 ;  /* 0x00000009ff089219 */ /* 0x000fe80000011608 */
[----:B------:R-:W-:Y:S01]  /*4750*/  @!P1 SEL R8, R11, R8, !P2 ;  /* 0x000000080b089207 */ /* 0x000fe20005000000 */
[----:B------:R-:W1:Y:S01]  /*4760*/  SYNCS.PHASECHK.TRANS64.TRYWAIT P5, [UR7+0xa8], R14 ;  /* 0x0000a80eff0075a7 */ /* 0x000e6200080a1107 */
[----:B-----5:R-:W2:Y:S02]  /*4770*/  @!P1 LDC R0, c[0x0][0xb20] ;  /* 0x0002c800ff009b82 */ /* 0x020ea40000000800 */
[----:B--2---:R-:W-:Y:S04]  /*4780*/  @!P1 SHF.R.U32.HI R0, RZ, R0, R13 ;  /* 0x00000000ff009219 */ /* 0x004fe8000001160d */
[----:B------:R-:W-:Y:S05]  /*4790*/  @!P1 SEL R9, R10, R0, !P0 ;  /* 0x000000000a099207 */ /* 0x000fea0004000000 */
[----:B------:R-:W-:Y:S02]  /*47a0*/  @!P1 IMAD.IADD R0, R9, 0x1, -R8 ;  /* 0x0000000109009824 */ /* 0x000fe400078e0a08 */
[----:B------:R-:W-:Y:S02]  /*47b0*/  @!P1 IMAD.IADD R8, R8, 0x1, -R9 ;  /* 0x0000000108089824 */ /* 0x000fe400078e0a09 */
[----:B------:R-:W-:Y:S02]  /*47c0*/  @!P1 IMAD R11, R0, R2, R11 ;  /* 0x00000002000b9224 */ /* 0x000fe400078e020b */
[----:B------:R-:W-:Y:S01]  /*47d0*/  @!P1 IMAD R10, R8, R12, R10 ;  /* 0x0000000c080a9224 */ /* 0x000fe200078e020a */
[----:B-1----:R-:W-:Y:S06]  /*47e0*/  @!P5 BRA `(.L_x_80) ;  /* 0x000000500088d947 */ /* 0x002fec0003800000 */
.L_x_170:
[----:B------:R-:W-:Y:S01]  /*47f0*/  @!P4 IADD3 R2, P0, PT, R30, 0x580, RZ ;  /* 0x000005801e02c810 */ /* 0x000fe20007f1e0ff */
[----:B------:R-:W-:Y:S01]  /*4800*/  VOTEU.ALL UP1, P4 ;  /* 0x0000000000ff7886 */ /* 0x000fe20002020000 */
[----:B------:R-:W-:Y:S01]  /*4810*/  UMOV UR18, 0x0 ;  /* 0x0000000000127882 */ /* 0x000fe20000000000 */
[----:B------:R-:W-:Y:S01]  /*4820*/  UMOV UR19, 0x10000000 ;  /* 0x1000000000137882 */ /* 0x000fe20000000000 */
[----:B------:R-:W-:Y:S01]  /*4830*/  @!P4 R2UR UR9, R2 ;  /* 0x000000000209c2ca */ /* 0x000fe200000e0000 */
[----:B-1----:R-:W-:Y:S01]  /*4840*/  @!P4 IMAD.X R0, RZ, RZ, R31, P0 ;  /* 0x000000ffff00c224 */ /* 0x002fe200000e061f */
[----:B------:R-:W-:Y:S01]  /*4850*/  @!UP1 UIADD3 UR10, UPT, UPT, UR34, 0xc0, URZ ;  /* 0x000000c0220a9890 */ /* 0x000fe2000fffe0ff */
[----:B------:R-:W-:Y:S01]  /*4860*/  ISETP.NE.AND P0, PT, R28, 0x2, PT ;  /* 0x000000021c00780c */ /* 0x000fe20003f05270 */
[----:B------:R-:W-:Y:S01]  /*4870*/  UMOV UR11, UR35 ;  /* 0x00000023000b7c82 */ /* 0x000fe20008000000 */
[----:B------:R-:W-:Y:S01]  /*4880*/  UMOV UR12, UR36 ;  /* 0x00000024000c7c82 */ /* 0x000fe20008000000 */
[----:B------:R-:W-:Y:S01]  /*4890*/  @!P4 R2UR UR8, R0 ;  /* 0x000000000008c2ca */ /* 0x000fe200000e0000 */
[----:B------:R-:W-:Y:S01]  /*48a0*/  IMAD.IADD R14, R10, 0x1, R94 ;  /* 0x000000010a0e7824 */ /* 0x000fe200078e025e */
[----:B------:R-:W-:Y:S01]  /*48b0*/  @P3 R2UR UR36, R26 ;  /* 0x000000001a2432ca */ /* 0x000fe200000e0000 */
[----:B------:R-:W-:Y:S01]  /*48c0*/  IMAD.IADD R15, R11, 0x1, R95 ;  /* 0x000000010b0f7824 */ /* 0x000fe200078e025f */
[----:B------:R-:W-:Y:S02]  /*48d0*/  SEL R0, RZ, 0x1, P0 ;  /* 0x00000001ff007807 */ /* 0x000fe40000000000 */
[----:B------:R-:W-:Y:S01]  /*48e0*/  LOP3.LUT R29, R29, 0x1, RZ, 0x3c, !PT ;  /* 0x000000011d1d7812 */ /* 0x000fe200078e3cff */
[----:B------:R-:W-:Y:S01]  /*48f0*/  IMAD.U32 R8, RZ, RZ, UR9 ;  /* 0x00000009ff087e24 */ /* 0x000fe2000f8e00ff */
[----:B------:R-:W-:Y:S01]  /*4900*/  @!UP1 UIADD3 UR9, UPT, UPT, UR7, 0x88, URZ ;  /* 0x0000008807099890 */ /* 0x000fe2000fffe0ff */
[----:B------:R-:W-:Y:S02]  /*4910*/  LOP3.LUT R27, R27, R0, RZ, 0x3c, !PT ;  /* 0x000000001b1b7212 */ /* 0x000fe400078e3cff */
[----:B------:R-:W-:Y:S02]  /*4920*/  SEL R28, R28, RZ, P0 ;  /* 0x000000ff1c1c7207 */ /* 0x000fe40000000000 */
[----:B------:R-:W-:Y:S01]  /*4930*/  IMAD.U32 R9, RZ, RZ, UR8 ;  /* 0x00000008ff097e24 */ /* 0x000fe2000f8e00ff */
[----:B------:R-:W-:Y:S01]  /*4940*/  @!P4 R2UR UR14, R8 ;  /* 0x00000000080ec2ca */ /* 0x000fe200000e0000 */
[----:B------:R-:W-:Y:S01]  /*4950*/  @!UP1 UIADD3 UR8, UPT, UPT, UR7, 0x3200, URZ ;  /* 0x0000320007089890 */ /* 0x000fe2000fffe0ff */
[----:B------:R-:W-:Y:S02]  /*4960*/  VOTEU.ALL UP1, P4 ;  /* 0x0000000000ff7886 */ /* 0x000fe40002020000 */
[----:B------:R-:W-:Y:S11]  /*4970*/  @!P4 R2UR UR15, R9 ;  /* 0x00000000090fc2ca */ /* 0x000ff600000e0000 */
[----:B------:R-:W-:Y:S02]  /*4980*/  @!UPT UIADD3 URZ, UPT, UPT, URZ, URZ, URZ ;  /* 0x000000fffffff290 */ /* 0x000fe4000fffe0ff */
[----:B------:R2:W-:Y:S01]  /*4990*/  @!UP1 UTMALDG.3D [UR8], [UR14], desc[UR18] ;  /* 0x000012080e0095b4 */ /* 0x0005e20008011000 */
[----:B------:R2:W-:Y:S01]  /*49a0*/  @!P4 SYNCS.ARRIVE.TRANS64.RED.A0TR RZ, [UR7+0x88], R25 ;  /* 0x00008819ffffc9a7 */ /* 0x0005e20008300407 */
[----:B------:R-:W-:Y:S01]  /*49b0*/  UPLOP3.LUT UP1, UPT, UPT, UPT, UPT, 0x80, 0x8 ;  /* 0x000000000008789c */ /* 0x000fe20003f2f070 */
[----:B------:R-:W-:Y:S01]  /*49c0*/  SYNCS.ARRIVE.TRANS64.RED.A1T0 RZ, [UR13], RZ ;  /* 0x000000ffffff79a7 */ /* 0x000fe2000810040d */
[----:B------:R-:W-:Y:S09]  /*49d0*/  @P3 BRA `(.L_x_81) ;  /* 0xfffffff000a03947 */ /* 0x000ff2000383ffff */
[----:B------:R-:W-:-:S04]  /*49e0*/  SHF.L.U32 R2, R29, 0x1f, RZ ;  /* 0x0000001f1d027819 */ /* 0x000fc800000006ff */
[----:B------:R-:W1:Y:S02]  /*49f0*/  SYNCS.PHASECHK.TRANS64.TRYWAIT P0, [UR7+0x90], R2 ;  /* 0x00009002ff0075a7 */ /* 0x000e640008001107 */
[----:B-1----:R-:W-:Y:S05]  /*4a00*/  @!P0 BRA `(.L_x_82) ;  /* 0x0000005000188947 */ /* 0x002fea0003800000 */
.L_x_172:
[----:B------:R-:W3:Y:S02]  /*4a10*/  SYNCS.PHASECHK.TRANS64.TRYWAIT P0, [UR7+0x98], R2 ;  /* 0x00009802ff0075a7 */ /* 0x000ee40008001107 */
[----:B---3--:R-:W-:Y:S05]  /*4a20*/  @!P0 BRA `(.L_x_83) ;  /* 0x0000005000288947 */ /* 0x008fea0003800000 */
.L_x_174:
[----:B------:R-:W3:Y:S02]  /*4a30*/  SYNCS.PHASECHK.TRANS64.TRYWAIT P0, [UR7+0xa0], R2 ;  /* 0x0000a002ff0075a7 */ /* 0x000ee40008001107 */
[----:B---3--:R-:W-:Y:S05]  /*4a40*/  @!P0 BRA `(.L_x_84) ;  /* 0x0000005000388947 */ /* 0x008fea0003800000 */
.L_x_176:
[----:B-1----:R-:W-:-:S07]  /*4a50*/  MOV R0, UR7 ;  /* 0x0000000700007c02 */ /* 0x002fce0008000f00 */
.L_x_85:
[----:B-1----:R-:W-:-:S04]  /*4a60*/  SHF.L.U32 R2, R29, 0x1f, RZ ;  /* 0x0000001f1d027819 */ /* 0x002fc800000006ff */
[----:B------:R1:W3:Y:S03]  /*4a70*/  SYNCS.PHASECHK.TRANS64.TRYWAIT P0, [R0+URZ+0xa8], R2 ;  /* 0x0000a802000075a7 */ /* 0x0002e600080011ff */
[----:B---3--:R-:W-:Y:S05]  /*4a80*/  @!P0 NANOSLEEP.SYNCS 0x989680 ;  /* 0x009896800000895d */ /* 0x008fea0003900000 */
[----:B------:R-:W3:Y:S02]  /*4a90*/  @!P0 SYNCS.PHASECHK.TRANS64 P0, [R0+URZ+0xa8], R2 ;  /* 0x0000a802000085a7 */ /* 0x000ee400080010ff */
[----:B--23--:R-:W-:Y:S05]  /*4aa0*/  @P0 EXIT ;  /* 0x000000000000094d */ /* 0x00cfea0003800000 */
[----:B------:R-:W-:Y:S05]  /*4ab0*/  BRA `(.L_x_85) ;  /* 0xfffffffc00e87947 */ /* 0x000fea000383ffff */
.L_x_70:
[----:B------:R-:W-:-:S06]  /*4ac0*/  UISETP.GE.AND UP1, UPT, UR8, 0x4, UPT ;  /* 0x000000040800788c */ /* 0x000fcc000bf26270 */
[----:B------:R-:W-:-:S13]  /*4ad0*/  PLOP3.LUT P0, PT, PT, PT, UP1, 0x80, 0x8 ;  /* 0x000000000008781c */ /* 0x000fda0003f0f018 */
[----:B------:R-:W-:Y:S05]  /*4ae0*/  @!P0 EXIT ;  /* 0x000000000000894d */ /* 0x000fea0003800000 */
[----:B------:R-:W-:Y:S01]  /*4af0*/  BAR.SYNC.DEFER_BLOCKING 0x6, 0xa0 ;  /* 0x0182800000007b1d */ /* 0x000fe20000010000 */
[C---:B------:R-:W-:Y:S01]  /*4b00*/  IMAD.SHL.U32 R3, R108.reuse, 0x40, RZ ;  /* 0x000000406c037824 */ /* 0x040fe200078e00ff */
[C---:B------:R-:W-:Y:S01]  /*4b10*/  LOP3.LUT R110, R108.reuse, 0x60, RZ, 0xc0, !PT ;  /* 0x000000606c6e7812 */ /* 0x040fe200078ec0ff */
[C---:B------:R-:W-:Y:S01]  /*4b20*/  IMAD.SHL.U32 R100, R108.reuse, 0x20, RZ ;  /* 0x000000206c647824 */ /* 0x040fe200078e00ff */
[----:B------:R-:W-:Y:S01]  /*4b30*/  CS2R R106, SRZ ;  /* 0x00000000006a7805 */ /* 0x000fe2000001ff00 */
[C---:B------:R-:W-:Y:S01]  /*4b40*/  IMAD.SHL.U32 R4, R108.reuse, 0x2, RZ ;  /* 0x000000026c047824 */ /* 0x040fe200078e00ff */
[----:B------:R-:W-:Y:S02]  /*4b50*/  UMOV UR49, 0x400 ;  /* 0x0000040000317882 */ /* 0x000fe40000000000 */
[----:B------:R-:W1:Y:S01]  /*4b60*/  LDC R99, c[0x0][0x370] ;  /* 0x0000dc00ff637b82 */ /* 0x000e620000000800 */
[----:B------:R-:W-:Y:S01]  /*4b70*/  ULEA UR49, UR37, UR49, 0x18 ;  /* 0x0000003125317291 */ /* 0x000fe2000f8ec0ff */
[----:B------:R-:W-:Y:S01]  /*4b80*/  LOP3.LUT R2, R3, 0x180, RZ, 0xc0, !PT ;  /* 0x0000018003027812 */ /* 0x000fe200078ec0ff */
[----:B------:R-:W-:Y:S01]  /*4b90*/  IMAD.U32 R46, R108, 0x10000, RZ ;  /* 0x000100006c2e7824 */ /* 0x000fe200078e00ff */
[----:B------:R-:W-:Y:S01]  /*4ba0*/  LOP3.LUT R100, R100, 0xc00, RZ, 0xc0, !PT ;  /* 0x00000c0064647812 */ /* 0x000fe200078ec0ff */
[----:B------:R-:W-:Y:S01]  /*4bb0*/  UIADD3 UR4, UPT, UPT, UR49, 0x4200, URZ ;  /* 0x0000420031047890 */ /* 0x000fe2000fffe0ff */
[----:B------:R-:W-:Y:S01]  /*4bc0*/  LOP3.LUT R4, R2, 0x20, R4, 0xf8, !PT ;  /* 0x0000002002047812 */ /* 0x000fe200078ef804 */
[----:B------:R-:W-:Y:S01]  /*4bd0*/  IMAD.SHL.U32 R2, R108, 0x8, RZ ;  /* 0x000000086c027824 */ /* 0x000fe200078e00ff */
[----:B------:R-:W2:Y:S01]  /*4be0*/  LDC R42, c[0x0][0xb0c] ;  /* 0x0002c300ff2a7b82 */ /* 0x000ea20000000800 */
[----:B------:R-:W-:Y:S01]  /*4bf0*/  LOP3.LUT R100, R100, 0x40, R3, 0xf8, !PT ;  /* 0x0000004064647812 */ /* 0x000fe200078ef803 */
[----:B------:R-:W-:Y:S01]  /*4c00*/  IMAD.MOV.U32 R45, RZ, RZ, RZ ;  /* 0x000000ffff2d7224 */ /* 0x000fe200078e00ff */
[----:B------:R-:W-:Y:S01]  /*4c10*/  LOP3.LUT R46, R46, 0x600000, RZ, 0xc0, !PT ;  /* 0x006000002e2e7812 */ /* 0x000fe200078ec0ff */
[----:B------:R-:W-:Y:S01]  /*4c20*/  IMAD.MOV.U32 R112, RZ, RZ, RZ ;  /* 0x000000ffff707224 */ /* 0x000fe200078e00ff */
[----:B------:R-:W-:-:S02]  /*4c30*/  LOP3.LUT R108, R108, 0x2, RZ, 0xc0, !PT ;  /* 0x000000026c6c7812 */ /* 0x000fc400078ec0ff */
[----:B------:R-:W-:Y:S02]  /*4c40*/  CS2R R104, SRZ ;  /* 0x0000000000687805 */ /* 0x000fe4000001ff00 */
[----:B------:R-:W-:Y:S01]  /*4c50*/  LOP3.LUT R2, R4, 0x30, R2, 0x78, !PT ;  /* 0x0000003004027812 */ /* 0x000fe200078e7802 */
[----:B------:R-:W4:Y:S01]  /*4c60*/  LDC R97, c[0x0][0xb20] ;  /* 0x0002c800ff617b82 */ /* 0x000f220000000800 */
[----:B------:R-:W3:Y:S01]  /*4c70*/  LDS R0, [UR49+0x170] ;  /* 0x00017031ff007984 */ /* 0x000ee20008000800 */
[----:B------:R-:W-:Y:S01]  /*4c80*/  LOP3.LUT R100, R100, 0x200, R3, 0xf8, !PT ;  /* 0x0000020064647812 */ /* 0x000fe200078ef803 */
[----:B------:R-:W-:Y:S01]  /*4c90*/  IMAD.MOV R102, RZ, RZ, -R108 ;  /* 0x000000ffff667224 */ /* 0x000fe200078e0a6c */
[----:B------:R-:W1:Y:S01]  /*4ca0*/  LDCU.64 UR52, c[0x0][0x348] ;  /* 0x00006900ff3477ac */ /* 0x000e620008000a00 */
[----:B------:R-:W-:Y:S01]  /*4cb0*/  IMAD.U32 R109, RZ, RZ, UR4 ;  /* 0x00000004ff6d7e24 */ /* 0x000fe2000f8e00ff */
[----:B------:R-:W-:Y:S02]  /*4cc0*/  LOP3.LUT R100, R100, R2, RZ, 0xfc, !PT ;  /* 0x0000000264647212 */ /* 0x000fe400078efcff */
[----:B------:R-:W1:Y:S01]  /*4cd0*/  LDC R41, c[0x0][0xb30] ;  /* 0x0002cc00ff297b82 */ /* 0x000e620000000800 */
[----:B------:R-:W1:Y:S01]  /*4ce0*/  LDCU.64 UR38, c[0x0][0x888] ;  /* 0x00011100ff2677ac */ /* 0x000e620008000a00 */
[----:B------:R-:W1:Y:S06]  /*4cf0*/  LDCU.64 UR44, c[0x0][0x890] ;  /* 0x00011200ff2c77ac */ /* 0x000e6c0008000a00 */
[----:B------:R-:W1:Y:S01]  /*4d00*/  LDC.64 R92, c[0x0][0xb10] ;  /* 0x0002c400ff5c7b82 */ /* 0x000e620000000a00 */
[----:B------:R-:W-:-:S07]  /*4d10*/  UIADD3 UR48, UPT, UPT, UR49, 0x200, URZ ;  /* 0x0000020031307890 */ /* 0x000fce000fffe0ff */
[----:B------:R-:W1:Y:S08]  /*4d20*/  LDC.64 R38, c[0x0][0xb18] ;  /* 0x0002c600ff267b82 */ /* 0x000e700000000a00 */
[----:B------:R-:W1:Y:S08]  /*4d30*/  LDC.64 R36, c[0x0][0xb28] ;  /* 0x0002ca00ff247b82 */ /* 0x000e700000000a00 */
[----:B------:R-:W1:Y:S01]  /*4d40*/  LDC.64 R90, c[0x0][0x8b0] ;  /* 0x00022c00ff5a7b82 */ /* 0x000e620000000a00 */
[----:B---3--:R-:W-:-:S07]  /*4d50*/  IMAD.IADD R46, R0, 0x1, R46 ;  /* 0x00000001002e7824 */ /* 0x008fce00078e022e */
[----:B------:R-:W3:Y:S08]  /*4d60*/  LDC.64 R88, c[0x0][0x8a8] ;  /* 0x00022a00ff587b82 */ /* 0x000ef00000000a00 */
[----:B--2-4-:R-:W1:Y:S02]  /*4d70*/  LDC R98, c[0x0][0x374] ;  /* 0x0000dd00ff627b82 */ /* 0x014e640000000800 */
.L_x_127:
[----:B------:R-:W-:Y:S02]  /*4d80*/  LEA R0, R112, UR49, 0x3 ;  /* 0x0000003170007c11 */ /* 0x000fe4000f8e18ff */
[----:B------:R-:W-:Y:S02]  /*4d90*/  SHF.L.U32 R2, R106, 0x1f, RZ ;  /* 0x0000001f6a027819 */ /* 0x000fe400000006ff */
[----:B------:R-:W-:Y:S02]  /*4da0*/  LEA R16, R112, UR49, 0x4 ;  /* 0x0000003170107c11 */ /* 0x000fe4000f8e20ff */
[----:B------:R-:W2:Y:S02]  /*4db0*/  SYNCS.PHASECHK.TRANS64.TRYWAIT P0, [R0+URZ+0xc0], R2 ;  /* 0x0000c002000075a7 */ /* 0x000ea400080011ff */
[----:B-12---:R-:W-:Y:S05]  /*4dc0*/  @!P0 BRA `(.L_x_86) ;  /* 0x0000004c00708947 */ /* 0x006fea0003800000 */
.L_x_177:
[----:B------:R-:W4:Y:S01]  /*4dd0*/  LDC.64 R10, c[0x0][0xb10] ;  /* 0x0002c400ff0a7b82 */ /* 0x000f220000000a00 */
[----:B------:R-:W3:Y:S01]  /*4de0*/  LDS.128 R16, [R16+0x150] ;  /* 0x0001500010107984 */ /* 0x000ee20000000c00 */
[----:B-1----:R-:W-:Y:S01]  /*4df0*/  ISETP.NE.AND P1, PT, R41, 0x1, PT ;  /* 0x000000012900780c */ /* 0x002fe20003f25270 */
[----:B--2---:R-:W-:Y:S01]  /*4e00*/  VIADD R0, R0, 0xd0 ;  /* 0x000000d000007836 */ /* 0x004fe20000000000 */
[----:B------:R-:W-:Y:S04]  /*4e10*/  ISETP.GE.AND P0, PT, R40, 0x1, PT ;  /* 0x000000012800780c */ /* 0x000fe80003f06270 */
[----:B------:R-:W1:Y:S01]  /*4e20*/  LDC.64 R8, c[0x0][0xb18] ;  /* 0x0002c600ff087b82 */ /* 0x000e620000000a00 */
[----:B------:R-:W-:Y:S01]  /*4e30*/  PRMT R0, RZ, 0x654, R0 ;  /* 0x00000654ff007816 */ /* 0x000fe20000000000 */
[----:B------:R-:W-:Y:S01]  /*4e40*/  @!PT LDS RZ, [RZ] ;  /* 0x00000000fffff984 */ /* 0x000fe20000000800 */
[----:B------:R-:W-:Y:S01]  /*4e50*/  @!PT LDS RZ, [RZ] ;  /* 0x00000000fffff984 */ /* 0x000fe20000000800 */
[----:B------:R-:W-:Y:S01]  /*4e60*/  @!PT LDS RZ, [RZ] ;  /* 0x00000000fffff984 */ /* 0x000fe20000000800 */
[----:B------:R-:W-:Y:S01]  /*4e70*/  @!PT LDS RZ, [RZ] ;  /* 0x00000000fffff984 */ /* 0x000fe20000000800 */
[----:B------:R2:W-:Y:S06]  /*4e80*/  MEMBAR.ALL.CTA ;  /* 0x0000000000007992 */ /* 0x0005ec0000008000 */
[----:B--2---:R-:W2:Y:S01]  /*4e90*/  FENCE.VIEW.ASYNC.S ;  /* 0x00000000000073c6 */ /* 0x004ea20000000000 */
[----:B------:R-:W1:Y:S08]  /*4ea0*/  @!P1 LDC R12, c[0x0][0xb20] ;  /* 0x0002c800ff0c9b82 */ /* 0x000e700000000800 */
[----:B------:R-:W1:Y:S01]  /*4eb0*/  @!P1 LDC R7, c[0x0][0xb0c] ;  /* 0x0002c300ff079b82 */ /* 0x000e620000000800 */
[----:B--2---:R2:W-:Y:S01]  /*4ec0*/  SYNCS.ARRIVE.TRANS64.RED.A1T0 RZ, [R0+URZ], RZ ;  /* 0x000000ff00ff79a7 */ /* 0x0045e200081004ff */
[----:B---3--:R-:W-:Y:S04]  /*4ed0*/  LOP3.LUT P4, RZ, R18, 0x1, RZ, 0xc0, !PT ;  /* 0x0000000112ff7812 */ /* 0x008fe8000788c0ff */
[----:B------:R-:W-:Y:S09]  /*4ee0*/  P2R R111, PR, RZ, 0x10 ;  /* 0x00000010ff6f7803 */ /* 0x000ff20000000000 */
[----:B------:R-:W-:Y:S02]  /*4ef0*/  @P4 MOV R44, R16 ;  /* 0x00000010002c4202 */ /* 0x000fe40000000f00 */
[----:B------:R-:W-:Y:S01]  /*4f00*/  @P4 LOP3.LUT R43, R17, 0xffff, RZ, 0xc0, !PT ;  /* 0x0000ffff112b4812 */ /* 0x000fe200078ec0ff */
[----:B--2-4-:R-:W-:Y:S06]  /*4f10*/  @!P0 BRA `(.L_x_87) ;  /* 0x0000000000a48947 */ /* 0x014fec0003800000 */
[----:B------:R-:W-:Y:S01]  /*4f20*/  IMAD.HI.U32 R0, R98, R39, RZ ;  /* 0x0000002762007227 */ /* 0x000fe200078e00ff */
[----:B------:R-:W-:Y:S02]  /*4f30*/  ISETP.NE.AND P0, PT, R38, 0x1, PT ;  /* 0x000000012600780c */ /* 0x000fe40003f05270 */
[----:B------:R-:W-:Y:S01]  /*4f40*/  ISETP.NE.AND P2, PT, R40, 0x1, PT ;  /* 0x000000012800780c */ /* 0x000fe20003f45270 */
[----:B------:R-:W-:Y:S01]  /*4f50*/  IMAD.HI.U32 R4, R99, R92, RZ ;  /* 0x0000005c63047227 */ /* 0x000fe200078e00ff */
[----:B------:R-:W-:Y:S02]  /*4f60*/  SHF.R.U32.HI R0, RZ, R97, R0 ;  /* 0x00000061ff007219 */ /* 0x000fe40000011600 */
[----:B------:R-:W-:Y:S01]  /*4f70*/  ISETP.NE.AND P3, PT, R42, 0x1, PT ;  /* 0x000000012a00780c */ /* 0x000fe20003f65270 */
[----:B------:R-:W-:Y:S01]  /*4f80*/  IMAD.HI.U32 R6, R43, R39, RZ ;  /* 0x000000272b067227 */ /* 0x000fe200078e00ff */
[-C--:B------:R-:W-:Y:S02]  /*4f90*/  SHF.R.U32.HI R4, RZ, R93.reuse, R4 ;  /* 0x0000005dff047219 */ /* 0x080fe40000011604 */
[----:B------:R-:W-:Y:S01]  /*4fa0*/  SEL R0, R98, R0, !P0 ;  /* 0x0000000062007207 */ /* 0x000fe20004000000 */
[----:B------:R-:W-:Y:S01]  /*4fb0*/  IMAD.HI.U32 R5, R44, R92, RZ ;  /* 0x0000005c2c057227 */ /* 0x000fe200078e00ff */
[----:B------:R-:W-:Y:S03]  /*4fc0*/  SEL R4, R99, R4, !P3 ;  /* 0x0000000463047207 */ /* 0x000fe60005800000 */
[-C--:B------:R-:W-:Y:S01]  /*4fd0*/  IMAD.HI.U32 R3, R0, R36.reuse, RZ ;  /* 0x0000002400037227 */ /* 0x080fe200078e00ff */
[----:B------:R-:W-:Y:S03]  /*4fe0*/  SHF.R.U32.HI R5, RZ, R93, R5 ;  /* 0x0000005dff057219 */ /* 0x000fe60000011605 */
[----:B------:R-:W-:Y:S01]  /*4ff0*/  IMAD.HI.U32 R2, R4, R36, RZ ;  /* 0x0000002404027227 */ /* 0x000fe200078e00ff */
[----:B------:R-:W-:Y:S02]  /*5000*/  @P2 SHF.R.U32.HI R0, RZ, R37, R3 ;  /* 0x00000025ff002219 */ /* 0x000fe40000011603 */
[----:B------:R-:W-:Y:S02]  /*5010*/  SHF.R.U32.HI R3, RZ, R97, R6 ;  /* 0x00000061ff037219 */ /* 0x000fe40000011606 */
[----:B------:R-:W-:Y:S01]  /*5020*/  @P2 SHF.R.U32.HI R4, RZ, R37, R2 ;  /* 0x00000025ff042219 */ /* 0x000fe20000011602 */
[----:B------:R-:W-:Y:S01]  /*5030*/  IMAD R0, R40, R0, RZ ;  /* 0x0000000028007224 */ /* 0x000fe200078e02ff */
[----:B------:R-:W-:Y:S02]  /*5040*/  SEL R3, R43, R3, !P0 ;  /* 0x000000032b037207 */ /* 0x000fe40004000000 */
[----:B------:R-:W-:Y:S01]  /*5050*/  SEL R2, R44, R5, !P3 ;  /* 0x000000052c027207 */ /* 0x000fe20005800000 */
[----:B------:R-:W-:Y:S01]  /*5060*/  IMAD R5, R40, R4, RZ ;  /* 0x0000000428057224 */ /* 0x000fe200078e02ff */
[C---:B------:R-:W-:Y:S01]  /*5070*/  ISETP.GE.AND P0, PT, R3.reuse, R0, PT ;  /* 0x000000000300720c */ /* 0x040fe20003f06270 */
[C---:B------:R-:W-:Y:S03]  /*5080*/  IMAD.HI.U32 R0, R3.reuse, R36, RZ ;  /* 0x0000002403007227 */ /* 0x040fe600078e00ff */
[C---:B------:R-:W-:Y:S02]  /*5090*/  ISETP.GE.OR P0, PT, R2.reuse, R5, P0 ;  /* 0x000000050200720c */ /* 0x040fe40000706670 */
[----:B------:R-:W-:Y:S04]  /*50a0*/  SHF.R.U32.HI R0, RZ, R37, R0 ;  /* 0x00000025ff007219 */ /* 0x000fe80000011600 */
[C---:B------:R-:W-:Y:S05]  /*50b0*/  SEL R6, R3.reuse, R0, !P2 ;  /* 0x0000000003067207 */ /* 0x040fea0005000000 */
        /* <DEDUP_REMOVED lines=14> */
[----:B------:R-:W-:Y:S07]  /*51a0*/  IMAD R43, R3, R38, R43 ;  /* 0x00000026032b7224 */ /* 0x000fee00078e022b */
.L_x_87:
[----:B-1----:R-:W-:Y:S01]  /*51b0*/  @!P1 ISETP.NE.AND P0, PT, R8, 0x1, PT ;  /* 0x000000010800980c */ /* 0x002fe20003f05270 */
[----:B------:R-:W-:Y:S01]  /*51c0*/  @!P1 IMAD.HI.U32 R0, R44, R10, RZ ;  /* 0x0000000a2c009227 */ /* 0x000fe200078e00ff */
[----:B------:R-:W-:Y:S01]  /*51d0*/  @!P1 ISETP.NE.AND P2, PT, R7, 0x1, PT ;  /* 0x000000010700980c */ /* 0x000fe20003f45270 */
[----:B------:R-:W-:Y:S01]  /*51e0*/  ULOP3.LUT UP0, URZ, UR48, 0x1b0, URZ, 0xc0, !UPT ;  /* 0x000001b030ff7892 */ /* 0x000fe2000f80c0ff */
[----:B------:R-:W-:Y:S01]  /*51f0*/  R2UR UR42, R15 ;  /* 0x000000000f2a72ca */ /* 0x000fe200000e0000 */
[C---:B------:R-:W-:Y:S01]  /*5200*/  @!P1 IMAD.HI.U32 R2, R43.reuse, R9, RZ ;  /* 0x000000092b029227 */ /* 0x040fe200078e00ff */
[----:B------:R-:W-:Y:S02]  /*5210*/  @!P1 SHF.R.U32.HI R0, RZ, R11, R0 ;  /* 0x0000000bff009219 */ /* 0x000fe40000011600 */
[----:B------:R-:W-:Y:S01]  /*5220*/  R2UR UR41, R14 ;  /* 0x000000000e2972ca */ /* 0x000fe200000e0000 */
[----:B------:R-:W-:Y:S01]  /*5230*/  VIADD R112, R112, 0x1 ;  /* 0x0000000170707836 */ /* 0x000fe20000000000 */
[----:B------:R-:W-:Y:S02]  /*5240*/  @!P1 SHF.R.U32.HI R2, RZ, R12, R2 ;  /* 0x0000000cff029219 */ /* 0x000fe40000011602 */
[----:B------:R-:W-:Y:S02]  /*5250*/  @!P1 SEL R3, R44, R0, !P2 ;  /* 0x000000002c039207 */ /* 0x000fe40005000000 */
[----:B------:R-:W-:Y:S02]  /*5260*/  @!P1 SEL R2, R43, R2, !P0 ;  /* 0x000000022b029207 */ /* 0x000fe40004000000 */
[----:B------:R-:W-:Y:S01]  /*5270*/  @P4 SHF.R.U32.HI R103, RZ, 0x10, R17 ;  /* 0x00000010ff674819 */ /* 0x000fe20000011611 */
[----:B------:R-:W-:Y:S02]  /*5280*/  USHF.L.U32 UR42, UR42, 0x6, URZ ;  /* 0x000000062a2a7899 */ /* 0x000fe400080006ff */
[----:B------:R-:W-:Y:S02]  /*5290*/  @!P1 IMAD.IADD R0, R2, 0x1, -R3 ;  /* 0x0000000102009824 */ /* 0x000fe400078e0a03 */
[----:B------:R-:W-:Y:S01]  /*52a0*/  @!P1 IMAD.IADD R2, R3, 0x1, -R2 ;  /* 0x0000000103029824 */ /* 0x000fe200078e0a02 */
[----:B------:R-:W-:Y:S01]  /*52b0*/  USHF.L.U32 UR41, UR41, 0x8, URZ ;  /* 0x0000000829297899 */ /* 0x000fe200080006ff */
[----:B------:R-:W-:Y:S02]  /*52c0*/  @!P1 IMAD R44, R0, R7, R44 ;  /* 0x00000007002c9224 */ /* 0x000fe400078e022c */
[----:B------:R-:W-:Y:S01]  /*52d0*/  @!P1 IMAD R43, R2, R8, R43 ;  /* 0x00000008022b9224 */ /* 0x000fe200078e022b */
[----:B------:R-:W-:Y:S08]  /*52e0*/  BRA.U !UP0, `(.L_x_88) ;  /* 0x0000000108407547 */ /* 0x000ff0000b800000 */
[----:B------:R-:W1:Y:S01]  /*52f0*/  LDCU.64 UR8, c[0x4][0x88] ;  /* 0x01001100ff0877ac */ /* 0x000e620008000a00 */
[----:B------:R-:W-:Y:S01]  /*5300*/  MOV R3, 0x0 ;  /* 0x0000000000037802 */ /* 0x000fe20000000f00 */
[----:B------:R-:W-:Y:S02]  /*5310*/  HFMA2 R12, -RZ, RZ, 0, 5.9604644775390625e-08 ;  /* 0x00000001ff0c7431 */ /* 0x000fe400000001ff */
[----:B------:R-:W-:Y:S02]  /*5320*/  IMAD.MOV.U32 R8, RZ, RZ, 0x70 ;  /* 0x00000070ff087424 */ /* 0x000fe400078e00ff */
[----:B------:R-:W-:Y:S01]  /*5330*/  IMAD.MOV.U32 R13, RZ, RZ, RZ ;  /* 0x000000ffff0d7224 */ /* 0x000fe200078e00ff */
[----:B------:R-:W2:Y:S01]  /*5340*/  LDCU.64 UR6, c[0x4][0x90] ;  /* 0x01001200ff0677ac */ /* 0x000ea20008000a00 */
[----:B------:R-:W3:Y:S01]  /*5350*/  LDC.64 R2, c[0x4][R3] ;  /* 0x0100000003027b82 */ /* 0x000ee20000000a00 */
[----:B------:R-:W4:Y:S01]  /*5360*/  LDCU.64 UR4, c[0x4][0x8] ;  /* 0x01000100ff0477ac */ /* 0x000f220008000a00 */
[----:B-1----:R-:W-:Y:S01]  /*5370*/  MOV R5, UR9 ;  /* 0x0000000900057c02 */ /* 0x002fe20008000f00 */
[----:B------:R-:W-:Y:S01]  /*5380*/  IMAD.U32 R4, RZ, RZ, UR8 ;  /* 0x00000008ff047e24 */ /* 0x000fe2000f8e00ff */
[----:B--2---:R-:W-:Y:S01]  /*5390*/  MOV R7, UR7 ;  /* 0x0000000700077c02 */ /* 0x004fe20008000f00 */
[----:B------:R-:W-:Y:S01]  /*53a0*/  IMAD.U32 R6, RZ, RZ, UR6 ;  /* 0x00000006ff067e24 */ /* 0x000fe2000f8e00ff */
[----:B----4-:R-:W-:Y:S01]  /*53b0*/  MOV R11, UR5 ;  /* 0x00000005000b7c02 */ /* 0x010fe20008000f00 */
[----:B------:R-:W-:Y:S02]  /*53c0*/  IMAD.U32 R10, RZ, RZ, UR4 ;  /* 0x00000004ff0a7e24 */ /* 0x000fe4000f8e00ff */
[----:B------:R-:W-:Y:S07]  /*53d0*/  LEPC R20, `(.L_x_88) ;  /* 0x000000001014794e */ /* 0x000fee0000000000 */
[----:B---3-5:R-:W-:Y:S05]  /*53e0*/  CALL.ABS.NOINC R2 ;  /* 0x0000000002007343 */ /* 0x028fea0003c00000 */
.L_x_88:
[----:B------:R-:W-:Y:S01]  /*53f0*/  LOP3.LUT P0, RZ, R109, 0x1b0, RZ, 0xc0, !PT ;  /* 0x000001b06dff7812 */ /* 0x000fe2000780c0ff */
[----:B------:R-:W-:Y:S11]  /*5400*/  BSSY.RECONVERGENT B6, `(.L_x_89) ;  /* 0x0000013000067945 */ /* 0x000ff60003800200 */
[----:B------:R-:W-:Y:S01]  /*5410*/  @!UPT UIADD3 URZ, UPT, UPT, URZ, URZ, URZ ;  /* 0x000000fffffff290 */ /* 0x000fe2000fffe0ff */
[----:B------:R-:W-:Y:S05]  /*5420*/  @!P0 BRA `(.L_x_90) ;  /* 0x0000000000408947 */ /* 0x000fea0003800000 */
        /* <DEDUP_REMOVED lines=16> */
.L_x_90:
[----:B------:R-:W-:Y:S05]  /*5530*/  BSYNC.RECONVERGENT B6 ;  /* 0x0000000000067941 */ /* 0x000fea0003800200 */
.L_x_89:
[----:B------:R-:W-:Y:S01]  /*5540*/  ISETP.NE.U32.AND P4, PT, R90, RZ, PT ;  /* 0x000000ff5a00720c */ /* 0x000fe20003f85070 */
[----:B------:R-:W-:Y:S01]  /*5550*/  UISETP.NE.AND UP2, UPT, UR50, URZ, UPT ;  /* 0x000000ff3200728c */ /* 0x000fe2000bf45270 */
[----:B------:R-:W-:Y:S01]  /*5560*/  ISETP.NE.U32.AND P2, PT, RZ, UR38, PT ;  /* 0x00000026ff007c0c */ /* 0x000fe2000bf45070 */
[----:B------:R-:W-:Y:S01]  /*5570*/  UISETP.NE.U32.AND UP1, UPT, UR44, URZ, UPT ;  /* 0x000000ff2c00728c */ /* 0x000fe2000bf25070 */
[----:B------:R-:W-:Y:S01]  /*5580*/  ISETP.NE.AND.EX P4, PT, R91, RZ, PT, P4 ;  /* 0x000000ff5b00720c */ /* 0x000fe20003f85340 */
[----:B------:R-:W-:Y:S01]  /*5590*/  UPLOP3.LUT UP0, UPT, UPT, UPT, UPT, 0x40, 0x4 ;  /* 0x000000000004789c */ /* 0x000fe20003f0e870 */
[----:B------:R-:W-:Y:S01]  /*55a0*/  ISETP.NE.AND.EX P2, PT, RZ, UR39, PT, P2 ;  /* 0x00000027ff007c0c */ /* 0x000fe2000bf45320 */
[----:B------:R-:W-:Y:S01]  /*55b0*/  UISETP.NE.AND.EX UP1, UPT, UR45, URZ, UPT, UP1 ;  /* 0x000000ff2d00728c */ /* 0x000fe2000bf25310 */
[----:B------:R-:W-:Y:S04]  /*55c0*/  PLOP3.LUT P1, PT, PT, PT, UP2, 0x80, 0x8 ;  /* 0x000000000008781c */ /* 0x000fe80003f2f028 */
[----:B------:R-:W-:Y:S06]  /*55d0*/  @UP2 UPLOP3.LUT UP0, UPT, UPT, UPT, UP1, 0x80, 0x8 ;  /* 0x000000000008289c */ /* 0x000fec0003f0f010 */
[----:B------:R-:W-:Y:S01]  /*55e0*/  PLOP3.LUT P0, PT, PT, PT, UP0, 0x80, 0x8 ;  /* 0x000000000008781c */ /* 0x000fe20003f0f008 */
[----:B------:R-:W-:Y:S01]  /*55f0*/  @!UPT UIADD3 URZ, UPT, UPT, URZ, URZ, URZ ;  /* 0x000000fffffff290 */ /* 0x000fe2000fffe0ff */
[----:B------:R-:W-:Y:S11]  /*5600*/  BRA.U !UP1, `(.L_x_91) ;  /* 0x0000000109387547 */ /* 0x000ff6000b800000 */
[----:B------:R-:W-:Y:S01]  /*5610*/  UISETP.NE.U32.AND UP0, UPT, UR38, URZ, UPT ;  /* 0x000000ff2600728c */ /* 0x000fe2000bf05070 */
[----:B------:R-:W-:Y:S02]  /*5620*/  HFMA2 R0, -RZ, RZ, 0, 5.9604644775390625e-08 ;  /* 0x00000001ff007431 */ /* 0x000fe400000001ff */
[----:B------:R-:W-:Y:S01]  /*5630*/  IMAD.MOV.U32 R96, RZ, RZ, 0x1 ;  /* 0x00000001ff607424 */ /* 0x000fe200078e00ff */
[----:B------:R-:W-:Y:S06]  /*5640*/  UISETP.NE.AND.EX UP0, UPT, UR39, URZ, UPT, UP0 ;  /* 0x000000ff2700728c */ /* 0x000fec000bf05300 */
[----:B------:R-:W-:Y:S05]  /*5650*/  PLOP3.LUT P3, PT, PT, PT, UP0, 0x80, 0x8 ;  /* 0x000000000008781c */ /* 0x000fea0003f6f008 */
[----:B------:R-:W1:Y:S01]  /*5660*/  @UP0 LDCU.64 UR6, c[0x0][0x888] ;  /* 0x00011100ff0607ac */ /* 0x000e620008000a00 */
[----:B------:R-:W-:Y:S07]  /*5670*/  @UP0 UIMAD UR4, UR36, UR44, URZ ;  /* 0x0000002c240402a4 */ /* 0x000fee000f8e02ff */
[----:B------:R-:W-:Y:S01]  /*5680*/  @!P3 PRMT R96, R0, 0x7610, R96 ;  /* 0x000076100060b816 */ /* 0x000fe20000000060 */
[----:B-1----:R-:W-:Y:S03]  /*5690*/  @UP0 UIMAD.WIDE UR6, UR4, 0x4, UR6 ;  /* 0x00000004040608a5 */ /* 0x002fe6000f8e0206 */
[----:B------:R-:W1:Y:S03]  /*56a0*/  @!UP0 LDCU UR4, c[0x0][0x880] ;  /* 0x00011000ff0487ac */ /* 0x000e660008000800 */
[----:B------:R-:W-:Y:S01]  /*56b0*/  IMAD.U32 R2, RZ, RZ, UR6 ;  /* 0x00000006ff027e24 */ /* 0x000fe2000f8e00ff */
[----:B------:R-:W-:Y:S05]  /*56c0*/  MOV R3, UR7 ;  /* 0x0000000700037c02 */ /* 0x000fea0008000f00 */
[----:B-----5:R2:W5:Y:S02]  /*56d0*/  @P3 LDG.E R49, desc[UR46][R2.64] ;  /* 0x0000002e02313981 */ /* 0x020564000c1e1900 */
[----:B-12---:R-:W-:Y:S02]  /*56e0*/  @!P3 IMAD.U32 R49, RZ, RZ, UR4 ;  /* 0x00000004ff31be24 */ /* 0x006fe4000f8e00ff */
.L_x_91:
[----:B------:R-:W-:Y:S05]  /*56f0*/  @!P4 BRA `(.L_x_92) ;  /* 0x000000000020c947 */ /* 0x000fea0003800000 */
[----:B------:R-:W-:Y:S04]  /*5700*/  ISETP.NE.U32.AND P3, PT, R88, RZ, PT ;  /* 0x000000ff5800720c */ /* 0x000fe80003f65070 */
[----:B------:R-:W-:Y:S11]  /*5710*/  ISETP.NE.AND.EX P3, PT, R89, RZ, PT, P3 ;  /* 0x000000ff5900720c */ /* 0x000ff60003f65330 */
[----:B------:R-:W-:Y:S02]  /*5720*/  @!UPT UIADD3 URZ, UPT, UPT, URZ, URZ, URZ ;  /* 0x000000fffffff290 */ /* 0x000fe4000fffe0ff */
[----:B------:R-:W1:Y:S01]  /*5730*/  @P3 LDC.64 R2, c[0x0][0x8a8] ;  /* 0x00022a00ff023b82 */ /* 0x000e620000000a00 */
[----:B------:R-:W-:Y:S04]  /*5740*/  @P3 IMAD R0, R90, UR36, RZ ;  /* 0x000000245a003c24 */ /* 0x000fe8000f8e02ff */
[----:B-1----:R-:W-:Y:S05]  /*5750*/  @P3 IMAD.WIDE R2, R0, 0x4, R2 ;  /* 0x0000000400023825 */ /* 0x002fea00078e0202 */
[----:B-----5:R1:W5:Y:S02]  /*5760*/  @P3 LDG.E R47, desc[UR46][R2.64] ;  /* 0x0000002e022f3981 */ /* 0x020364000c1e1900 */
[----:B-1----:R-:W2:Y:S02]  /*5770*/  @!P3 LDC R47, c[0x0][0x8a0] ;  /* 0x00022800ff2fbb82 */ /* 0x002ea40000000800 */
.L_x_92:
[----:B-----5:R-:W-:Y:S01]  /*5780*/  FSETP.NEU.AND P4, PT, R49, RZ, PT ;  /* 0x000000ff3100720b */ /* 0x020fe20003f8d000 */
[----:B------:R-:W-:Y:S01]  /*5790*/  BSSY B1, `(.L_x_93) ;  /* 0x0000042000017945 */ /* 0x000fe20003800000 */
[----:B------:R-:W-:Y:S01]  /*57a0*/  SEL R5, RZ, 0xffffffff, P2 ;  /* 0xffffffffff057807 */ /* 0x000fe20001000000 */
[----:B------:R-:W-:Y:S01]  /*57b0*/  IMAD.MOV.U32 R115, RZ, RZ, 0x1 ;  /* 0x00000001ff737424 */ /* 0x000fe200078e00ff */
[----:B------:R-:W-:Y:S02]  /*57c0*/  LOP3.LUT P3, RZ, R96, 0xff, RZ, 0xc0, !PT ;  /* 0x000000ff60ff7812 */ /* 0x000fe4000786c0ff */
[----:B------:R-:W-:Y:S02]  /*57d0*/  CS2R R86, SRZ ;  /* 0x0000000000567805 */ /* 0x000fe4000001ff00 */
[----:B------:R-:W-:Y:S02]  /*57e0*/  @P1 SEL R0, RZ, 0xffffffff, P4 ;  /* 0xffffffffff001807 */ /* 0x000fe40002000000 */
[----:B------:R-:W-:Y:S02]  /*57f0*/  CS2R R84, SRZ ;  /* 0x0000000000547805 */ /* 0x000fe4000001ff00 */
[----:B------:R-:W-:Y:S02]  /*5800*/  LEA R2, R105, UR49, 0x3 ;  /* 0x0000003169027c11 */ /* 0x000fe4000f8e18ff */
[----:B------:R-:W-:Y:S02]  /*5810*/  CS2R R82, SRZ ;  /* 0x0000000000527805 */ /* 0x000fe4000001ff00 */
[----:B------:R-:W-:Y:S02]  /*5820*/  @P0 SEL R0, R5, R0, !P3 ;  /* 0x0000000005000207 */ /* 0x000fe40005800000 */
[----:B------:R-:W-:Y:S02]  /*5830*/  CS2R R80, SRZ ;  /* 0x0000000000507805 */ /* 0x000fe4000001ff00 */
[----:B------:R-:W-:Y:S02]  /*5840*/  LEA R113, R45, UR49, 0x3 ;  /* 0x000000312d717c11 */ /* 0x000fe4000f8e18ff */
[----:B------:R-:W-:Y:S02]  /*5850*/  @P1 LOP3.LUT R0, R0, 0x1, RZ, 0xc0, !PT ;  /* 0x0000000100001812 */ /* 0x000fe400078ec0ff */
[----:B------:R-:W-:Y:S02]  /*5860*/  SHF.L.U32 R3, R107, 0x1f, RZ ;  /* 0x0000001f6b037819 */ /* 0x000fe400000006ff */
[----:B------:R-:W-:Y:S02]  /*5870*/  ISETP.NE.U32.OR P6, PT, R0, 0x1, !P1 ;  /* 0x000000010000780c */ /* 0x000fe40004fc5470 */
[----:B------:R-:W-:Y:S02]  /*5880*/  PLOP3.LUT P2, PT, PT, PT, UP1, 0x80, 0x8 ;  /* 0x000000000008781c */ /* 0x000fe40003f4f018 */
[----:B------:R-:W-:Y:S02]  /*5890*/  LEA.HI R48, R45, R45, RZ, 0x1 ;  /* 0x0000002d2d307211 */ /* 0x000fe400078f08ff */
[----:B------:R-:W-:Y:S02]  /*58a0*/  SEL R4, RZ, 0xffffffff, P4 ;  /* 0xffffffffff047807 */ /* 0x000fe40002000000 */
[----:B------:R-:W-:Y:S05]  /*58b0*/  P2R R118, PR, RZ, 0x40 ;  /* 0x00000040ff767803 */ /* 0x000fea0000000000 */
[----:B------:R-:W-:Y:S02]  /*58c0*/  @P6 SHF.L.U32 R0, R104, 0x1f, RZ ;  /* 0x0000001f68006819 */ /* 0x000fe400000006ff */
[----:B------:R-:W-:Y:S02]  /*58d0*/  @P2 SEL R4, R5, R4, !P3 ;  /* 0x0000000405042207 */ /* 0x000fe40005800000 */
[----:B------:R1:W3:Y:S02]  /*58e0*/  @P6 SYNCS.PHASECHK.TRANS64.TRYWAIT P1, [R2+URZ+0x70], R0 ;  /* 0x00007000020065a7 */ /* 0x0002e400080211ff */
[----:B------:R-:W-:Y:S04]  /*58f0*/  LOP3.LUT R4, R4, 0x1, RZ, 0xc0, !PT ;  /* 0x0000000104047812 */ /* 0x000fe800078ec0ff */
[----:B------:R-:W-:Y:S04]  /*5900*/  ISETP.NE.U32.AND P5, PT, R4, 0x1, PT ;  /* 0x000000010400780c */ /* 0x000fe80003fa5070 */
[----:B------:R-:W-:Y:S01]  /*5910*/  P2R R116, PR, RZ, 0x20 ;  /* 0x00000020ff747803 */ /* 0x000fe20000000000 */
[----:B------:R4:W2:Y:S01]  /*5920*/  SYNCS.PHASECHK.TRANS64.TRYWAIT P0, [R113+URZ+0xe0], R3 ;  /* 0x0000e003710075a7 */ /* 0x0008a200080011ff */
[C---:B-1----:R-:W-:Y:S01]  /*5930*/  IMAD.SHL.U32 R0, R48.reuse, 0x80, RZ ;  /* 0x0000008030007824 */ /* 0x042fe200078e00ff */
[----:B------:R-:W-:Y:S04]  /*5940*/  LOP3.LUT R48, R48, 0xffe, RZ, 0xc0, !PT ;  /* 0x00000ffe30307812 */ /* 0x000fe800078ec0ff */
[----:B------:R-:W-:Y:S01]  /*5950*/  LOP3.LUT R0, R0, 0xffffff00, RZ, 0xc0, !PT ;  /* 0xffffff0000007812 */ /* 0x000fe200078ec0ff */
[----:B------:R-:W-:Y:S04]  /*5960*/  IMAD.IADD R48, R45, 0x1, -R48 ;  /* 0x000000012d307824 */ /* 0x000fe800078e0a30 */
[----:B------:R-:W-:Y:S04]  /*5970*/  IMAD.IADD R0, R46, 0x1, R0 ;  /* 0x000000012e007824 */ /* 0x000fe800078e0200 */
[----:B------:R-:W-:Y:S01]  /*5980*/  IMAD R48, R48, 0x100000, R0 ;  /* 0x0010000030307824 */ /* 0x000fe200078e0200 */
[----:B---3--:R-:W-:Y:S01]  /*5990*/  @P6 SEL R115, RZ, 0x1, !P1 ;  /* 0x00000001ff736807 */ /* 0x008fe20004800000 */
[----:B----4-:R-:W-:Y:S06]  /*59a0*/  @!P6 BRA `(.L_x_94) ;  /* 0x000000000080e947 */ /* 0x010fec0003800000 */
[----:B------:R-:W-:Y:S01]  /*59b0*/  @P5 IMAD R5, R105, 0x1000, R100 ;  /* 0x0000100069055824 */ /* 0x000fe200078e0264 */
[----:B------:R-:W-:Y:S01]  /*59c0*/  ISETP.NE.AND P1, PT, R115, RZ, PT ;  /* 0x000000ff7300720c */ /* 0x000fe20003f25270 */
[----:B------:R-:W-:Y:S01]  /*59d0*/  BSSY B0, `(.L_x_95) ;  /* 0x000000b000007945 */ /* 0x000fe20003800000 */
[----:B------:R-:W-:Y:S01]  /*59e0*/  CS2R R82, SRZ ;  /* 0x0000000000527805 */ /* 0x000fe2000001ff00 */
[----:B------:R-:W-:Y:S01]  /*59f0*/  @P5 VIADD R4, R5, UR49 ;  /* 0x0000003105045c36 */ /* 0x000fe20008000000 */
[----:B------:R-:W-:Y:S02]  /*5a00*/  CS2R R80, SRZ ;  /* 0x0000000000507805 */ /* 0x000fe4000001ff00 */
[----:B------:R-:W-:Y:S02]  /*5a10*/  CS2R R86, SRZ ;  /* 0x0000000000567805 */ /* 0x000fe4000001ff00 */
[----:B------:R-:W-:Y:S01]  /*5a20*/  CS2R R84, SRZ ;  /* 0x0000000000547805 */ /* 0x000fe2000001ff00 */
[----:B------:R-:W-:Y:S04]  /*5a30*/  @P5 IMAD R4, R108, -0x10, R4 ;  /* 0xfffffff06c045824 */ /* 0x000fe800078e0204 */
[----:B------:R-:W-:Y:S05]  /*5a40*/  @P1 BRA `(.L_x_96) ;  /* 0x00000000000c1947 */ /* 0x000fea0003800000 */
[----:B------:R-:W-:Y:S04]  /*5a50*/  SHF.L.U32 R0, R104, 0x1f, RZ ;  /* 0x0000001f68007819 */ /* 0x000fe800000006ff */
[----:B------:R-:W1:Y:S02]  /*5a60*/  SYNCS.PHASECHK.TRANS64.TRYWAIT P1, [R2+URZ+0x70], R0 ;  /* 0x00007000020075a7 */ /* 0x000e6400080211ff */
[----:B-1----:R-:W-:Y:S05]  /*5a70*/  @!P1 BRA `(.L_x_97) ;  /* 0x0000004000589947 */ /* 0x002fea0003800000 */
.L_x_96:
[----:B------:R-:W-:Y:S05]  /*5a80*/  BSYNC B0 ;  /* 0x0000000000007941 */ /* 0x000fea0003800000 */
.L_x_95:
[----:B------:R-:W-:Y:S01]  /*5a90*/  ISETP.NE.AND P1, PT, R116, RZ, PT ;  /* 0x000000ff7400720c */ /* 0x000fe20003f25270 */
[----:B-1----:R-:W-:Y:S02]  /*5aa0*/  VIADD R2, R2, 0x90 ;  /* 0x0000009002027836 */ /* 0x002fe40000000000 */
[----:B------:R-:W-:Y:S02]  /*5ab0*/  IMAD.U32 R0, RZ, RZ, UR37 ;  /* 0x00000025ff007e24 */ /* 0x000fe4000f8e00ff */
[----:B------:R-:W-:Y:S03]  /*5ac0*/  VIADD R105, R105, 0x1 ;  /* 0x0000000169697836 */ /* 0x000fe60000000000 */
[----:B------:R-:W-:Y:S05]  /*5ad0*/  PRMT R0, R0, 0x654, R2 ;  /* 0x0000065400007816 */ /* 0x000fea0000000002 */
[----:B------:R1:W3:Y:S04]  /*5ae0*/  @P1 LDS.128 R80, [R5+UR49+0x200] ;  /* 0x0002003105501984 */ /* 0x0002e80008000c00 */
[----:B------:R1:W4:Y:S01]  /*5af0*/  @P1 LDS.128 R84, [R4+0x210] ;  /* 0x0002100004541984 */ /* 0x0003220000000c00 */
[C---:B------:R-:W-:Y:S01]  /*5b00*/  ISETP.NE.AND P1, PT, R105.reuse, 0x4, PT ;  /* 0x000000046900780c */ /* 0x040fe20003f25270 */
[----:B------:R-:W-:Y:S01]  /*5b10*/  @!PT LDS RZ, [RZ] ;  /* 0x00000000fffff984 */ /* 0x000fe20000000800 */
[----:B------:R-:W-:Y:S01]  /*5b20*/  @!PT LDS RZ, [RZ] ;  /* 0x00000000fffff984 */ /* 0x000fe20000000800 */
[----:B------:R-:W-:Y:S01]  /*5b30*/  @!PT LDS RZ, [RZ] ;  /* 0x00000000fffff984 */ /* 0x000fe20000000800 */
[----:B------:R-:W-:Y:S01]  /*5b40*/  @!PT LDS RZ, [RZ] ;  /* 0x00000000fffff984 */ /* 0x000fe20000000800 */
[----:B------:R5:W-:Y:S06]  /*5b50*/  MEMBAR.ALL.CTA ;  /* 0x0000000000007992 */ /* 0x000bec0000008000 */
[----:B-----5:R-:W5:Y:S01]  /*5b60*/  FENCE.VIEW.ASYNC.S ;  /* 0x00000000000073c6 */ /* 0x020f620000000000 */
[----:B------:R-:W-:Y:S01]  /*5b70*/  SEL R105, R105, RZ, P1 ;  /* 0x000000ff69697207 */ /* 0x000fe20000800000 */
[----:B-----5:R5:W-:Y:S02]  /*5b80*/  SYNCS.ARRIVE.TRANS64.RED.A1T0 RZ, [R0+URZ], RZ ;  /* 0x000000ff00ff79a7 */ /* 0x020be400081004ff */
[----:B-----5:R-:W-:Y:S04]  /*5b90*/  SEL R0, RZ, 0x1, P1 ;  /* 0x00000001ff007807 */ /* 0x020fe80000800000 */
[----:B-1-3--:R-:W-:Y:S02]  /*5ba0*/  LOP3.LUT R104, R104, R0, RZ, 0x3c, !PT ;  /* 0x0000000068687212 */ /* 0x00afe400078e3cff */
.L_x_94:
[----:B------:R-:W-:Y:S05]  /*5bb0*/  BSYNC B1 ;  /* 0x0000000000017941 */ /* 0x000fea0003800000 */
.L_x_93:
[----:B------:R-:W-:Y:S04]  /*5bc0*/  SHF.R.U32.HI R0, RZ, 0x15, R48 ;  /* 0x00000015ff007819 */ /* 0x000fe80000011630 */
[----:B------:R-:W-:Y:S01]  /*5bd0*/  LOP3.LUT P1, RZ, R0, 0x3, R101, 0x48, !PT ;  /* 0x0000000300ff7812 */ /* 0x000fe20007824865 */
[----:B------:R-:W-:Y:S01]  /*5be0*/  @!UPT UIADD3 URZ, UPT, UPT, URZ, URZ, URZ ;  /* 0x000000fffffff290 */ /* 0x000fe2000fffe0ff */
[----:B--2---:R-:W-:Y:S11]  /*5bf0*/  @P0 BRA `(.L_x_98) ;  /* 0x0000000000080947 */ /* 0x004ff60003800000 */
[----:B------:R-:W1:Y:S02]  /*5c00*/  SYNCS.PHASECHK.TRANS64.TRYWAIT P0, [R113+URZ+0xe0], R3 ;  /* 0x0000e003710075a7 */ /* 0x000e6400080011ff */
[----:B-1----:R-:W-:Y:S05]  /*5c10*/  @!P0 BRA `(.L_x_99) ;  /* 0x0000004000048947 */ /* 0x002fea0003800000 */
.L_x_98:
[----:B------:R-:W-:Y:S05]  /*5c20*/  @!P1 BRA `(.L_x_100) ;  /* 0x0000000000409947 */ /* 0x000fea0003800000 */
[----:B------:R-:W2:Y:S01]  /*5c30*/  LDCU.64 UR8, c[0x4][0x78] ;  /* 0x01000f00ff0877ac */ /* 0x000ea20008000a00 */
[----:B-1----:R-:W-:Y:S01]  /*5c40*/  MOV R3, 0x0 ;  /* 0x0000000000037802 */ /* 0x002fe20000000f00 */
[----:B------:R-:W-:Y:S02]  /*5c50*/  HFMA2 R12, -RZ, RZ, 0, 5.9604644775390625e-08 ;  /* 0x00000001ff0c7431 */ /* 0x000fe400000001ff */
[----:B------:R-:W-:Y:S02]  /*5c60*/  IMAD.MOV.U32 R8, RZ, RZ, 0x192 ;  /* 0x00000192ff087424 */ /* 0x000fe400078e00ff */
[----:B------:R-:W-:Y:S01]  /*5c70*/  IMAD.MOV.U32 R13, RZ, RZ, RZ ;  /* 0x000000ffff0d7224 */ /* 0x000fe200078e00ff */
[----:B------:R-:W1:Y:S01]  /*5c80*/  LDCU.64 UR6, c[0x4][0x80] ;  /* 0x01001000ff0677ac */ /* 0x000e620008000a00 */
[----:B------:R-:W3:Y:S01]  /*5c90*/  LDC.64 R2, c[0x4][R3] ;  /* 0x0100000003027b82 */ /* 0x000ee20000000a00 */
[----:B------:R-:W5:Y:S01]  /*5ca0*/  LDCU.64 UR4, c[0x4][0x18] ;  /* 0x01000300ff0477ac */ /* 0x000f620008000a00 */
[----:B--2---:R-:W-:Y:S01]  /*5cb0*/  MOV R5, UR9 ;  /* 0x0000000900057c02 */ /* 0x004fe20008000f00 */
[----:B------:R-:W-:Y:S01]  /*5cc0*/  IMAD.U32 R4, RZ, RZ, UR8 ;  /* 0x00000008ff047e24 */ /* 0x000fe2000f8e00ff */
[----:B-1----:R-:W-:Y:S01]  /*5cd0*/  MOV R7, UR7 ;  /* 0x0000000700077c02 */ /* 0x002fe20008000f00 */
[----:B------:R-:W-:Y:S01]  /*5ce0*/  IMAD.U32 R6, RZ, RZ, UR6 ;  /* 0x00000006ff067e24 */ /* 0x000fe2000f8e00ff */
[----:B-----5:R-:W-:Y:S01]  /*5cf0*/  MOV R11, UR5 ;  /* 0x00000005000b7c02 */ /* 0x020fe20008000f00 */
[----:B------:R-:W-:Y:S02]  /*5d00*/  IMAD.U32 R10, RZ, RZ, UR4 ;  /* 0x00000004ff0a7e24 */ /* 0x000fe4000f8e00ff */
[----:B------:R-:W-:Y:S07]  /*5d10*/  LEPC R20, `(.L_x_100) ;  /* 0x000000001014794e */ /* 0x000fee0000000000 */
[----:B---34-:R-:W-:Y:S05]  /*5d20*/  CALL.ABS.NOINC R2 ;  /* 0x0000000002007343 */ /* 0x018fea0003c00000 */
.L_x_100:
[----:B------:R-:W-:Y:S01]  /*5d30*/  F2FP.F16.E4M3.UNPACK_B R4, R81 ;  /* 0x00000051ff04723e */ /* 0x000fe200020006ff */
[----:B------:R-:W-:Y:S05]  /*5d40*/  WARPSYNC.ALL ;  /* 0x0000000000007948 */ /* 0x000fea0003800000 */
[----:B------:R-:W-:Y:S01]  /*5d50*/  R2UR UR4, R48 ;  /* 0x00000000300472ca */ /* 0x000fe200000e0000 */
[--C-:B------:R-:W-:Y:S01]  /*5d60*/  HADD2.F32 R53, -RZ, R4.reuse.H0_H0 ;  /* 0x20000004ff357230 */ /* 0x100fe20000004100 */
[-C--:B-1----:R-:W-:Y:S01]  /*5d70*/  F2FP.F16.E4M3.UNPACK_B R3, R80.reuse ;  /* 0x00000050ff03723e */ /* 0x082fe200020006ff */
[----:B------:R-:W-:Y:S01]  /*5d80*/  HADD2.F32 R54, -RZ, R4.H1_H1 ;  /* 0x30000004ff367230 */ /* 0x000fe20000004100 */
[----:B------:R-:W-:Y:S01]  /*5d90*/  F2FP.F16.E4M3.UNPACK_B R0, R80.H1 ;  /* 0x00000050ff00723e */ /* 0x000fe200030006ff */
[----:B------:R-:W-:Y:S01]  /*5da0*/  BSSY.RECONVERGENT B0, `(.L_x_101) ;  /* 0x0000099000007945 */ /* 0x000fe20003800200 */
[----:B------:R-:W-:Y:S01]  /*5db0*/  F2FP.F16.E4M3.UNPACK_B R64, R83.H1 ;  /* 0x00000053ff40723e */ /* 0x000fe200030006ff */
[--C-:B------:R-:W-:Y:S01]  /*5dc0*/  HADD2.F32 R2, -RZ, R3.reuse.H0_H0 ;  /* 0x20000003ff027230 */ /* 0x100fe20000004100 */
[----:B----4-:R-:W-:Y:S01]  /*5dd0*/  F2FP.F16.E4M3.UNPACK_B R74, R86 ;  /* 0x00000056ff4a723e */ /* 0x010fe200020006ff */
[----:B------:R-:W-:Y:S01]  /*5de0*/  HADD2.F32 R50, -RZ, R3.H1_H1 ;  /* 0x30000003ff327230 */ /* 0x000fe20000004100 */
[----:B------:R-:W-:Y:S01]  /*5df0*/  F2FP.F16.E4M3.UNPACK_B R3, R81.H1 ;  /* 0x00000051ff03723e */ /* 0x000fe200030006ff */
[--C-:B------:R-:W-:Y:S01]  /*5e00*/  HADD2.F32 R51, -RZ, R0.reuse.H0_H0 ;  /* 0x20000000ff337230 */ /* 0x100fe20000004100 */
[----:B------:R-:W-:Y:S01]  /*5e10*/  IADD3 R114, PT, PT, R100, UR49, RZ ;  /* 0x0000003164727c10 */ /* 0x000fe2000fffe0ff */
[----:B------:R-:W-:Y:S01]  /*5e20*/  HADD2.F32 R52, -RZ, R0.H1_H1 ;  /* 0x30000000ff347230 */ /* 0x000fe20000004100 */
[----:B------:R-:W-:Y:S01]  /*5e30*/  LDTM.16dp32bit_t0_t15.x32 R4, tmem[UR4] ;  /* 0x00000004000479ee */ /* 0x000fe20008a80000 */
[----:B------:R-:W1:Y:S01]  /*5e40*/  LDTM.16dp32bit_t16_t31.x32 R4, tmem[UR4+0x20] ;  /* 0x00002004000479ee */ /* 0x000e620008aa0000 */
[-C--:B------:R-:W-:Y:S01]  /*5e50*/  F2FP.F16.E4M3.UNPACK_B R0, R82.reuse ;  /* 0x00000052ff00723e */ /* 0x080fe200020006ff */
[--C-:B------:R-:W-:Y:S01]  /*5e60*/  HADD2.F32 R55, -RZ, R3.reuse.H0_H0 ;  /* 0x20000003ff377230 */ /* 0x100fe20000004100 */
[----:B------:R-:W-:Y:S01]  /*5e70*/  SHF.L.U32 R117, R102, 0x4, RZ ;  /* 0x0000000466757819 */ /* 0x000fe200000006ff */
[----:B------:R-:W-:Y:S01]  /*5e80*/  HADD2.F32 R56, -RZ, R3.H1_H1 ;  /* 0x30000003ff387230 */ /* 0x000fe20000004100 */
[----:B------:R-:W-:Y:S01]  /*5e90*/  F2FP.F16.E4M3.UNPACK_B R3, R82.H1 ;  /* 0x00000052ff03723e */ /* 0x000fe200030006ff */
[--C-:B------:R-:W-:Y:S01]  /*5ea0*/  HADD2.F32 R57, -RZ, R0.reuse.H0_H0 ;  /* 0x20000000ff397230 */ /* 0x100fe20000004100 */
[----:B------:R-:W-:Y:S01]  /*5eb0*/  IADD3 R114, PT, PT, R114, R117, RZ ;  /* 0x0000007572727210 */ /* 0x000fe20007ffe0ff */
[----:B------:R-:W-:Y:S01]  /*5ec0*/  HADD2.F32 R58, -RZ, R0.H1_H1 ;  /* 0x30000000ff3a7230 */ /* 0x000fe20000004100 */
[----:B------:R-:W-:Y:S01]  /*5ed0*/  F2FP.F16.E4M3.UNPACK_B R0, R83 ;  /* 0x00000053ff00723e */ /* 0x000fe200020006ff */
[--C-:B------:R-:W-:Y:S01]  /*5ee0*/  HADD2.F32 R59, -RZ, R3.reuse.H0_H0 ;  /* 0x20000003ff3b7230 */ /* 0x100fe20000004100 */
[----:B------:R-:W-:Y:S01]  /*5ef0*/  ISETP.NE.AND P0, PT, R110, RZ, PT ;  /* 0x000000ff6e00720c */ /* 0x000fe20003f05270 */
[----:B------:R-:W-:Y:S01]  /*5f00*/  HADD2.F32 R60, -RZ, R3.H1_H1 ;  /* 0x30000003ff3c7230 */ /* 0x000fe20000004100 */
[-C--:B------:R-:W-:Y:S01]  /*5f10*/  F2FP.F16.E4M3.UNPACK_B R3, R84.reuse ;  /* 0x00000054ff03723e */ /* 0x080fe200020006ff */
[--C-:B------:R-:W-:Y:S01]  /*5f20*/  HADD2.F32 R61, -RZ, R0.reuse.H0_H0 ;  /* 0x20000000ff3d7230 */ /* 0x100fe20000004100 */
[----:B------:R-:W-:Y:S01]  /*5f30*/  ISETP.NE.AND P6, PT, R118, RZ, PT ;  /* 0x000000ff7600720c */ /* 0x000fe20003fc5270 */
[----:B------:R-:W-:Y:S01]  /*5f40*/  HADD2.F32 R62, -RZ, R0.H1_H1 ;  /* 0x30000000ff3e7230 */ /* 0x000fe20000004100 */
[----:B------:R-:W-:Y:S01]  /*5f50*/  F2FP.F16.E4M3.UNPACK_B R0, R84.H1 ;  /* 0x00000054ff00723e */ /* 0x000fe200030006ff */
[--C-:B------:R-:W-:Y:S02]  /*5f60*/  HADD2.F32 R65, -RZ, R3.reuse.H0_H0 ;  /* 0x20000003ff417230 */ /* 0x100fe40000004100 */
[----:B------:R-:W-:Y:S01]  /*5f70*/  HADD2.F32 R66, -RZ, R3.H1_H1 ;  /* 0x30000003ff427230 */ /* 0x000fe20000004100 */
[-C--:B------:R-:W-:Y:S01]  /*5f80*/  F2FP.F16.E4M3.UNPACK_B R3, R85.reuse ;  /* 0x00000055ff03723e */ /* 0x080fe200020006ff */
[--C-:B------:R-:W-:Y:S02]  /*5f90*/  HADD2.F32 R67, -RZ, R0.reuse.H0_H0 ;  /* 0x20000000ff437230 */ /* 0x100fe40000004100 */
[----:B------:R-:W-:Y:S01]  /*5fa0*/  HADD2.F32 R68, -RZ, R0.H1_H1 ;  /* 0x30000000ff447230 */ /* 0x000fe20000004100 */
[----:B------:R-:W-:Y:S01]  /*5fb0*/  F2FP.F16.E4M3.UNPACK_B R0, R85.H1 ;  /* 0x00000055ff00723e */ /* 0x000fe200030006ff */
[--C-:B------:R-:W-:Y:S02]  /*5fc0*/  HADD2.F32 R69, -RZ, R3.reuse.H0_H0 ;  /* 0x20000003ff457230 */ /* 0x100fe40000004100 */
[C---:B-1----:R-:W-:Y:S01]  /*5fd0*/  FMUL R7, R47.reuse, R7 ;  /* 0x000000072f077220 */ /* 0x042fe20000400000 */
[----:B------:R-:W-:Y:S01]  /*5fe0*/  HADD2.F32 R70, -RZ, R3.H1_H1 ;  /* 0x30000003ff467230 */ /* 0x000fe20000004100 */
[----:B------:R-:W-:Y:S01]  /*5ff0*/  F2FP.F16.E4M3.UNPACK_B R3, R86.H1 ;  /* 0x00000056ff03723e */ /* 0x000fe200030006ff */
[--C-:B------:R-:W-:Y:S02]  /*6000*/  HADD2.F32 R71, -RZ, R0.reuse.H0_H0 ;  /* 0x20000000ff477230 */ /* 0x100fe40000004100 */
[----:B------:R-:W-:Y:S02]  /*6010*/  HADD2.F32 R72, -RZ, R0.H1_H1 ;  /* 0x30000000ff487230 */ /* 0x000fe40000004100 */
[----:B------:R-:W-:Y:S01]  /*6020*/  FMUL R0, R47, R4 ;  /* 0x000000042f007220 */ /* 0x000fe20000400000 */
[--C-:B------:R-:W-:Y:S01]  /*6030*/  HADD2.F32 R73, -RZ, R74.reuse.H0_H0 ;  /* 0x2000004aff497230 */ /* 0x100fe20000004100 */
[----:B------:R-:W-:Y:S01]  /*6040*/  F2FP.F16.E4M3.UNPACK_B R4, R87 ;  /* 0x00000057ff04723e */ /* 0x000fe200020006ff */
[----:B------:R-:W-:Y:S02]  /*6050*/  HADD2.F32 R74, -RZ, R74.H1_H1 ;  /* 0x3000004aff4a7230 */ /* 0x000fe40000004100 */
[----:B------:R-:W-:Y:S01]  /*6060*/  FFMA R0, R49, R2, R0 ;  /* 0x0000000231007223 */ /* 0x000fe20000000000 */
[----:B------:R-:W-:Y:S01]  /*6070*/  FMUL R2, R47, R5 ;  /* 0x000000052f027220 */ /* 0x000fe20000400000 */
[--C-:B------:R-:W-:Y:S01]  /*6080*/  HADD2.F32 R75, -RZ, R3.reuse.H0_H0 ;  /* 0x20000003ff4b7230 */ /* 0x100fe20000004100 */
[----:B------:R-:W-:Y:S01]  /*6090*/  F2FP.F16.E4M3.UNPACK_B R5, R87.H1 ;  /* 0x00000057ff05723e */ /* 0x000fe200030006ff */
[----:B------:R-:W-:Y:S02]  /*60a0*/  HADD2.F32 R76, -RZ, R3.H1_H1 ;  /* 0x30000003ff4c7230 */ /* 0x000fe40000004100 */
[----:B------:R-:W-:Y:S01]  /*60b0*/  FFMA R2, R49, R50, R2 ;  /* 0x0000003231027223 */ /* 0x000fe20000000002 */
[--C-:B------:R-:W-:Y:S02]  /*60c0*/  HADD2.F32 R50, -RZ, R4.reuse.H0_H0 ;  /* 0x20000004ff327230 */ /* 0x100fe40000004100 */
[C---:B------:R-:W-:Y:S01]  /*60d0*/  FMUL R3, R47.reuse, R6 ;  /* 0x000000062f037220 */ /* 0x040fe20000400000 */
[--C-:B------:R-:W-:Y:S02]  /*60e0*/  HADD2.F32 R77, -RZ, R5.reuse.H1_H1 ;  /* 0x30000005ff4d7230 */ /* 0x100fe40000004100 */
[C---:B------:R-:W-:Y:S01]  /*60f0*/  FMUL R6, R47.reuse, R11 ;  /* 0x0000000b2f067220 */ /* 0x040fe20000400000 */
[----:B------:R-:W-:Y:S01]  /*6100*/  FMUL R11, R47, R16 ;  /* 0x000000102f0b7220 */ /* 0x000fe20000400000 */
[C---:B------:R-:W-:Y:S01]  /*6110*/  FFMA R3, R49.reuse, R51, R3 ;  /* 0x0000003331037223 */ /* 0x040fe20000000003 */
[----:B------:R-:W-:Y:S01]  /*6120*/  FFMA R7, R49, R52, R7 ;  /* 0x0000003431077223 */ /* 0x000fe20000000007 */
[----:B------:R-:W-:Y:S02]  /*6130*/  HADD2.F32 R51, -RZ, R4.H1_H1 ;  /* 0x30000004ff337230 */ /* 0x000fe40000004100 */
[C---:B------:R-:W-:Y:S01]  /*6140*/  FMUL R4, R47.reuse, R9 ;  /* 0x000000092f047220 */ /* 0x040fe20000400000 */
[----:B------:R-:W-:Y:S02]  /*6150*/  HADD2.F32 R52, -RZ, R5.H0_H0 ;  /* 0x20000005ff347230 */ /* 0x000fe40000004100 */
[----:B------:R-:W-:Y:S01]  /*6160*/  FMUL R16, R47, R21 ;  /* 0x000000152f107220 */ /* 0x000fe20000400000 */
[----:B------:R-:W-:Y:S01]  /*6170*/  F2FP.SATFINITE.E4M3.F32.PACK_AB_MERGE_C R78, R7, R3, RZ ;  /* 0x00000003074e723e */ /* 0x000fe200048070ff */
[C---:B------:R-:W-:Y:S01]  /*6180*/  FMUL R3, R47.reuse, R8 ;  /* 0x000000082f037220 */ /* 0x040fe20000400000 */
[C---:B------:R-:W-:Y:S01]  /*6190*/  FMUL R7, R47.reuse, R12 ;  /* 0x0000000c2f077220 */ /* 0x040fe20000400000 */
[C---:B------:R-:W-:Y:S01]  /*61a0*/  FMUL R8, R47.reuse, R13 ;  /* 0x0000000d2f087220 */ /* 0x040fe20000400000 */
[----:B------:R-:W-:Y:S01]  /*61b0*/  FMUL R12, R47, R17 ;  /* 0x000000112f0c7220 */ /* 0x000fe20000400000 */
[C---:B------:R-:W-:Y:S01]  /*61c0*/  FFMA R3, R49.reuse, R53, R3 ;  /* 0x0000003531037223 */ /* 0x040fe20000000003 */
[----:B------:R-:W-:Y:S01]  /*61d0*/  FFMA R4, R49, R54, R4 ;  /* 0x0000003631047223 */ /* 0x000fe20000000004 */
[C---:B------:R-:W-:Y:S01]  /*61e0*/  FMUL R5, R47.reuse, R10 ;  /* 0x0000000a2f057220 */ /* 0x040fe20000400000 */
[C---:B------:R-:W-:Y:S01]  /*61f0*/  FMUL R9, R47.reuse, R14 ;  /* 0x0000000e2f097220 */ /* 0x040fe20000400000 */
[C---:B------:R-:W-:Y:S01]  /*6200*/  FMUL R10, R47.reuse, R15 ;  /* 0x0000000f2f0a7220 */ /* 0x040fe20000400000 */
[----:B------:R-:W-:Y:S01]  /*6210*/  FMUL R15, R47, R20 ;  /* 0x000000142f0f7220 */ /* 0x000fe20000400000 */
[C---:B------:R-:W-:Y:S01]  /*6220*/  FFMA R5, R49.reuse, R55, R5 ;  /* 0x0000003731057223 */ /* 0x040fe20000000005 */
[C---:B------:R-:W-:Y:S01]  /*6230*/  FFMA R6, R49.reuse, R56, R6 ;  /* 0x0000003831067223 */ /* 0x040fe20000000006 */
[C---:B------:R-:W-:Y:S01]  /*6240*/  FFMA R7, R49.reuse, R57, R7 ;  /* 0x0000003931077223 */ /* 0x040fe20000000007 */
[C---:B------:R-:W-:Y:S01]  /*6250*/  FFMA R8, R49.reuse, R58, R8 ;  /* 0x0000003a31087223 */ /* 0x040fe20000000008 */
[--C-:B------:R-:W-:Y:S02]  /*6260*/  HADD2.F32 R63, -RZ, R64.reuse.H0_H0 ;  /* 0x20000040ff3f7230 */ /* 0x100fe40000004100 */
[C---:B------:R-:W-:Y:S01]  /*6270*/  FFMA R9, R49.reuse, R59, R9 ;  /* 0x0000003b31097223 */ /* 0x040fe20000000009 */
[----:B------:R-:W-:Y:S01]  /*6280*/  F2FP.SATFINITE.E4M3.F32.PACK_AB_MERGE_C R5, R6, R5, RZ ;  /* 0x000000050605723e */ /* 0x000fe200048070ff */
[C---:B------:R-:W-:Y:S01]  /*6290*/  FFMA R10, R49.reuse, R60, R10 ;  /* 0x0000003c310a7223 */ /* 0x040fe2000000000a */
[C---:B------:R-:W-:Y:S01]  /*62a0*/  FFMA R11, R49.reuse, R61, R11 ;  /* 0x0000003d310b7223 */ /* 0x040fe2000000000b */
[----:B------:R-:W-:Y:S01]  /*62b0*/  FFMA R12, R49, R62, R12 ;  /* 0x0000003e310c7223 */ /* 0x000fe2000000000c */
[C---:B------:R-:W-:Y:S01]  /*62c0*/  FMUL R20, R47.reuse, R25 ;  /* 0x000000192f147220 */ /* 0x040fe20000400000 */
[C---:B------:R-:W-:Y:S01]  /*62d0*/  FMUL R25, R47.reuse, R30 ;  /* 0x0000001e2f197220 */ /* 0x040fe20000400000 */
[C---:B------:R-:W-:Y:S01]  /*62e0*/  FMUL R30, R47.reuse, R35 ;  /* 0x000000232f1e7220 */ /* 0x040fe20000400000 */
[----:B------:R-:W-:Y:S01]  /*62f0*/  F2FP.SATFINITE.E4M3.F32.PACK_AB_MERGE_C R9, R10, R9, RZ ;  /* 0x000000090a09723e */ /* 0x000fe200048070ff */
[----:B------:R-:W-:Y:S02]  /*6300*/  HADD2.F32 R64, -RZ, R64.H1_H1 ;  /* 0x30000040ff407230 */ /* 0x000fe40000004100 */
[C---:B------:R-:W-:Y:S01]  /*6310*/  FMUL R13, R47.reuse, R18 ;  /* 0x000000122f0d7220 */ /* 0x040fe20000400000 */
[C---:B------:R-:W-:Y:S01]  /*6320*/  FMUL R14, R47.reuse, R19 ;  /* 0x000000132f0e7220 */ /* 0x040fe20000400000 */
[C---:B------:R-:W-:Y:S01]  /*6330*/  FMUL R17, R47.reuse, R22 ;  /* 0x000000162f117220 */ /* 0x040fe20000400000 */
[----:B------:R-:W-:Y:S01]  /*6340*/  FMUL R18, R47, R23 ;  /* 0x000000172f127220 */ /* 0x000fe20000400000 */
[C---:B------:R-:W-:Y:S01]  /*6350*/  FFMA R13, R49.reuse, R63, R13 ;  /* 0x0000003f310d7223 */ /* 0x040fe2000000000d */
[C---:B------:R-:W-:Y:S01]  /*6360*/  FFMA R14, R49.reuse, R64, R14 ;  /* 0x00000040310e7223 */ /* 0x040fe2000000000e */
[----:B------:R-:W-:Y:S01]  /*6370*/  FFMA R15, R49, R65, R15 ;  /* 0x00000041310f7223 */ /* 0x000fe2000000000f */
[----:B------:R-:W-:Y:S01]  /*6380*/  FMUL R19, R47, R24 ;  /* 0x000000182f137220 */ /* 0x000fe20000400000 */
[C---:B------:R-:W-:Y:S01]  /*6390*/  FFMA R16, R49.reuse, R66, R16 ;  /* 0x0000004231107223 */ /* 0x040fe20000000010 */
[----:B------:R-:W-:Y:S01]  /*63a0*/  FFMA R17, R49, R67, R17 ;  /* 0x0000004331117223 */ /* 0x000fe20000000011 */
[----:B------:R-:W-:Y:S01]  /*63b0*/  F2FP.SATFINITE.E4M3.F32.PACK_AB_MERGE_C R13, R14, R13, RZ ;  /* 0x0000000d0e0d723e */ /* 0x000fe200048070ff */
[C---:B------:R-:W-:Y:S01]  /*63c0*/  FMUL R21, R47.reuse, R26 ;  /* 0x0000001a2f157220 */ /* 0x040fe20000400000 */
[----:B------:R-:W-:Y:S01]  /*63d0*/  FMUL R22, R47, R27 ;  /* 0x0000001b2f167220 */ /* 0x000fe20000400000 */
[C---:B------:R-:W-:Y:S01]  /*63e0*/  FFMA R18, R49.reuse, R68, R18 ;  /* 0x0000004431127223 */ /* 0x040fe20000000012 */
[----:B------:R-:W-:Y:S01]  /*63f0*/  FFMA R19, R49, R69, R19 ;  /* 0x0000004531137223 */ /* 0x000fe20000000013 */
[----:B------:R-:W-:Y:S01]  /*6400*/  FMUL R23, R47, R28 ;  /* 0x0000001c2f177220 */ /* 0x000fe20000400000 */
[----:B------:R-:W-:Y:S01]  /*6410*/  FFMA R20, R49, R70, R20 ;  /* 0x0000004631147223 */ /* 0x000fe20000000014 */
[----:B------:R-:W-:Y:S01]  /*6420*/  FMUL R24, R47, R29 ;  /* 0x0000001d2f187220 */ /* 0x000fe20000400000 */
[C---:B------:R-:W-:Y:S01]  /*6430*/  FFMA R21, R49.reuse, R71, R21 ;  /* 0x0000004731157223 */ /* 0x040fe20000000015 */
[----:B------:R-:W-:Y:S01]  /*6440*/  FFMA R22, R49, R72, R22 ;  /* 0x0000004831167223 */ /* 0x000fe20000000016 */
[C---:B------:R-:W-:Y:S01]  /*6450*/  FMUL R26, R47.reuse, R31 ;  /* 0x0000001f2f1a7220 */ /* 0x040fe20000400000 */
[----:B------:R-:W-:Y:S01]  /*6460*/  FMUL R27, R47, R32 ;  /* 0x000000202f1b7220 */ /* 0x000fe20000400000 */
[----:B------:R-:W-:Y:S01]  /*6470*/  FFMA R23, R49, R73, R23 ;  /* 0x0000004931177223 */ /* 0x000fe20000000017 */
[----:B------:R-:W-:Y:S01]  /*6480*/  FMUL R28, R47, R33 ;  /* 0x000000212f1c7220 */ /* 0x000fe20000400000 */
[----:B------:R-:W-:Y:S01]  /*6490*/  FFMA R24, R49, R74, R24 ;  /* 0x0000004a31187223 */ /* 0x000fe20000000018 */
[----:B------:R-:W-:Y:S01]  /*64a0*/  FMUL R29, R47, R34 ;  /* 0x000000222f1d7220 */ /* 0x000fe20000400000 */
[C---:B------:R-:W-:Y:S01]  /*64b0*/  FFMA R25, R49.reuse, R75, R25 ;  /* 0x0000004b31197223 */ /* 0x040fe20000000019 */
[C---:B------:R-:W-:Y:S01]  /*64c0*/  FFMA R26, R49.reuse, R76, R26 ;  /* 0x0000004c311a7223 */ /* 0x040fe2000000001a */
[C---:B------:R-:W-:Y:S01]  /*64d0*/  FFMA R27, R49.reuse, R50, R27 ;  /* 0x00000032311b7223 */ /* 0x040fe2000000001b */
[C---:B------:R-:W-:Y:S01]  /*64e0*/  FFMA R28, R49.reuse, R51, R28 ;  /* 0x00000033311c7223 */ /* 0x040fe2000000001c */
[----:B------:R-:W-:Y:S01]  /*64f0*/  F2FP.SATFINITE.E4M3.F32.PACK_AB_MERGE_C R17, R18, R17, RZ ;  /* 0x000000111211723e */ /* 0x000fe200048070ff */
[C---:B------:R-:W-:Y:S01]  /*6500*/  FFMA R29, R49.reuse, R52, R29 ;  /* 0x00000034311d7223 */ /* 0x040fe2000000001d */
[----:B------:R-:W-:Y:S01]  /*6510*/  F2FP.SATFINITE.E4M3.F32.PACK_AB_MERGE_C R21, R22, R21, RZ ;  /* 0x000000151615723e */ /* 0x000fe200048070ff */
[----:B------:R-:W-:Y:S01]  /*6520*/  FFMA R30, R49, R77, R30 ;  /* 0x0000004d311e7223 */ /* 0x000fe2000000001e */
[----:B------:R-:W-:Y:S02]  /*6530*/  F2FP.SATFINITE.E4M3.F32.PACK_AB_MERGE_C R32, R2, R0, R78 ;  /* 0x000000000220723e */ /* 0x000fe4000480704e */
[----:B------:R-:W-:Y:S02]  /*6540*/  F2FP.SATFINITE.E4M3.F32.PACK_AB_MERGE_C R33, R4, R3, R5 ;  /* 0x000000030421723e */ /* 0x000fe40004807005 */
[----:B------:R-:W-:Y:S02]  /*6550*/  F2FP.SATFINITE.E4M3.F32.PACK_AB_MERGE_C R34, R8, R7, R9 ;  /* 0x000000070822723e */ /* 0x000fe40004807009 */
[----:B------:R-:W-:Y:S02]  /*6560*/  F2FP.SATFINITE.E4M3.F32.PACK_AB_MERGE_C R35, R12, R11, R13 ;  /* 0x0000000b0c23723e */ /* 0x000fe4000480700d */
[----:B------:R-:W-:Y:S02]  /*6570*/  F2FP.SATFINITE.E4M3.F32.PACK_AB_MERGE_C R16, R16, R15, R17 ;  /* 0x0000000f1010723e */ /* 0x000fe40004807011 */
[----:B------:R-:W-:Y:S01]  /*6580*/  F2FP.SATFINITE.E4M3.F32.PACK_AB_MERGE_C R17, R20, R19, R21 ;  /* 0x000000131411723e */ /* 0x000fe20004807015 */
[----:B------:R1:W-:Y:S01]  /*6590*/  STS.128 [R100+UR49+0x4200], R32 ;  /* 0x0042002064007988 */ /* 0x0003e20008000c31 */
[----:B------:R-:W-:Y:S02]  /*65a0*/  F2FP.SATFINITE.E4M3.F32.PACK_AB_MERGE_C R18, R26, R25, RZ ;  /* 0x000000191a12723e */ /* 0x000fe400048070ff */
[----:B------:R-:W-:Y:S02]  /*65b0*/  F2FP.SATFINITE.E4M3.F32.PACK_AB_MERGE_C R19, R30, R29, RZ ;  /* 0x0000001d1e13723e */ /* 0x000fe400048070ff */
[----:B------:R-:W-:Y:S02]  /*65c0*/  F2FP.SATFINITE.E4M3.F32.PACK_AB_MERGE_C R18, R24, R23, R18 ;  /* 0x000000171812723e */ /* 0x000fe40004807012 */
[----:B------:R-:W-:Y:S02]  /*65d0*/  F2FP.SATFINITE.E4M3.F32.PACK_AB_MERGE_C R19, R28, R27, R19 ;  /* 0x0000001b1c13723e */ /* 0x000fe40004807013 */
[----:B------:R-:W-:Y:S02]  /*65e0*/  LEA R0, R105, UR49, 0x3 ;  /* 0x0000003169007c11 */ /* 0x000fe4000f8e18ff */
[----:B------:R-:W-:Y:S01]  /*65f0*/  @P6 SHF.L.U32 R2, R104, 0x1f, RZ ;  /* 0x0000001f68026819 */ /* 0x000fe200000006ff */
[----:B------:R1:W-:Y:S01]  /*6600*/  STS.128 [R114+0x4210], R16 ;  /* 0x0042101072007388 */ /* 0x0003e20000000c00 */
[----:B------:R-:W-:Y:S01]  /*6610*/  @!PT LDS RZ, [RZ] ;  /* 0x00000000fffff984 */ /* 0x000fe20000000800 */
[----:B------:R-:W-:Y:S01]  /*6620*/  @!PT LDS RZ, [RZ] ;  /* 0x00000000fffff984 */ /* 0x000fe20000000800 */
[----:B------:R-:W-:Y:S01]  /*6630*/  @!PT LDS RZ, [RZ] ;  /* 0x00000000fffff984 */ /* 0x000fe20000000800 */
[----:B------:R-:W-:Y:S01]  /*6640*/  @!PT LDS RZ, [RZ] ;  /* 0x00000000fffff984 */ /* 0x000fe20000000800 */
[----:B------:R2:W-:Y:S07]  /*6650*/  MEMBAR.ALL.CTA ;  /* 0x0000000000007992 */ /* 0x0005ee0000008000 */
[----:B--2---:R-:W2:Y:S02]  /*6660*/  FENCE.VIEW.ASYNC.S ;  /* 0x00000000000073c6 */ /* 0x004ea40000000000 */
[----:B--2---:R-:W-:Y:S06]  /*6670*/  BAR.SYNC.DEFER_BLOCKING 0x1, 0x80 ;  /* 0x0042000000007b1d */ /* 0x004fec0000010000 */
[----:B------:R-:W-:Y:S05]  /*6680*/  @P0 BRA `(.L_x_102) ;  /* 0x0000000000280947 */ /* 0x000fea0003800000 */
[----:B------:R-:W-:Y:S02]  /*6690*/  UIADD3 UR4, UPT, UPT, UR49, 0x4200, URZ ;  /* 0x0000420031047890 */ /* 0x000fe4000fffe0ff */
[----:B------:R-:W-:Y:S01]  /*66a0*/  UIADD3 UR6, UP0, UPT, UR52, 0x680, URZ ;  /* 0x0000068034067890 */ /* 0x000fe2000ff1e0ff */
[----:B------:R-:W-:Y:S03]  /*66b0*/  UMOV UR43, UR36 ;  /* 0x00000024002b7c82 */ /* 0x000fe60008000000 */
[----:B------:R-:W-:Y:S01]  /*66c0*/  MOV R109, UR4 ;  /* 0x00000004006d7c02 */ /* 0x000fe20008000f00 */
[----:B------:R-:W-:Y:S03]  /*66d0*/  UIADD3.X UR7, UPT, UPT, URZ, UR53, URZ, UP0, !UPT ;  /* 0x00000035ff077290 */ /* 0x000fe600087fe4ff */
[----:B------:R-:W-:Y:S11]  /*66e0*/  R2UR UR40, R109 ;  /* 0x000000006d2872ca */ /* 0x000ff600000e0000 */
[----:B------:R-:W-:Y:S02]  /*66f0*/  @!UPT UIADD3 URZ, UPT, UPT, URZ, URZ, URZ ;  /* 0x000000fffffff290 */ /* 0x000fe4000fffe0ff */
[----:B------:R2:W-:Y:S01]  /*6700*/  UTMASTG.3D [UR40], [UR6] ;  /* 0x00000028060073b5 */ /* 0x0005e20008010000 */
[----:B------:R0:W-:Y:S01]  /*6710*/  UTMACMDFLUSH ;  /* 0x00000000000079b7 */ /* 0x0001e20000000000 */
[----:B--2---:R-:W-:Y:S04]  /*6720*/  DEPBAR.LE SB0, 0x1 ;  /* 0x000080400000791a */ /* 0x004fe80000000000 */
.L_x_102:
[----:B------:R-:W-:Y:S05]  /*6730*/  BSYNC.RECONVERGENT B0 ;  /* 0x0000000000007941 */ /* 0x000fea0003800200 */
.L_x_101:
[----:B------:R-:W-:Y:S06]  /*6740*/  BAR.SYNC.DEFER_BLOCKING 0x1, 0x80 ;  /* 0x0042000000007b1d */ /* 0x000fec0000010000 */
[----:B------:R-:W2:Y:S01]  /*6750*/  @P6 SYNCS.PHASECHK.TRANS64.TRYWAIT P0, [R0+URZ+0x70], R2 ;  /* 0x00007002000065a7 */ /* 0x000ea200080011ff */
[----:B------:R-:W-:Y:S01]  /*6760*/  BSSY B1, `(.L_x_103) ;  /* 0x0000021000017945 */ /* 0x000fe20003800000 */
[----:B--2---:R-:W-:Y:S03]  /*6770*/  @P6 SEL R115, RZ, 0x1, !P0 ;  /* 0x00000001ff736807 */ /* 0x004fe60004000000 */
[----:B------:R-:W-:Y:S05]  /*6780*/  @!P6 BRA `(.L_x_104) ;  /* 0x000000000078e947 */ /* 0x000fea0003800000 */
[----:B------:R-:W-:Y:S01]  /*6790*/  ISETP.NE.AND P1, PT, R116, RZ, PT ;  /* 0x000000ff7400720c */ /* 0x000fe20003f25270 */
[----:B------:R-:W-:Y:S01]  /*67a0*/  BSSY B0, `(.L_x_105) ;  /* 0x0000009000007945 */ /* 0x000fe20003800000 */
[----:B------:R-:W-:Y:S11]  /*67b0*/  ISETP.NE.AND P0, PT, R115, RZ, PT ;  /* 0x000000ff7300720c */ /* 0x000ff60003f05270 */
[----:B------:R-:W-:Y:S05]  /*67c0*/  @P1 IMAD R2, R105, 0x1000, R100 ;  /* 0x0000100069021824 */ /* 0x000fea00078e0264 */
[----:B------:R-:W-:Y:S05]  /*67d0*/  @P1 IADD3 R4, PT, PT, R2, UR49, RZ ;  /* 0x0000003102041c10 */ /* 0x000fea000fffe0ff */
[----:B------:R-:W-:Y:S01]  /*67e0*/  @P1 IMAD.IADD R4, R4, 0x1, R117 ;  /* 0x0000000104041824 */ /* 0x000fe200078e0275 */
[----:B------:R-:W-:Y:S06]  /*67f0*/  @P0 BRA `(.L_x_106) ;  /* 0x00000000000c0947 */ /* 0x000fec0003800000 */
[----:B------:R-:W-:Y:S04]  /*6800*/  SHF.L.U32 R3, R104, 0x1f, RZ ;  /* 0x0000001f68037819 */ /* 0x000fe800000006ff */
[----:B------:R-:W2:Y:S02]  /*6810*/  SYNCS.PHASECHK.TRANS64.TRYWAIT P0, [R0+URZ+0x70], R3 ;  /* 0x00007003000075a7 */ /* 0x000ea400080011ff */
[----:B--2---:R-:W-:Y:S05]  /*6820*/  @!P0 BRA `(.L_x_107) ;  /* 0x0000003400148947 */ /* 0x004fea0003800000 */
.L_x_106:
[----:B------:R-:W-:Y:S05]  /*6830*/  BSYNC B0 ;  /* 0x0000000000007941 */ /* 0x000fea0003800000 */
.L_x_105:
[----:B------:R-:W-:Y:S01]  /*6840*/  ISETP.NE.AND P0, PT, R116, RZ, PT ;  /* 0x000000ff7400720c */ /* 0x000fe20003f05270 */
[----:B------:R-:W-:Y:S11]  /*6850*/  VIADD R105, R105, 0x1 ;  /* 0x0000000169697836 */ /* 0x000ff60000000000 */
[----:B------:R-:W-:Y:S01]  /*6860*/  @!UPT UIADD3 URZ, UPT, UPT, URZ, URZ, URZ ;  /* 0x000000fffffff290 */ /* 0x000fe2000fffe0ff */
[----:B------:R3:W4:Y:S04]  /*6870*/  @P0 LDS.128 R80, [R2+UR49+0x200] ;  /* 0x0002003102500984 */ /* 0x0007280008000c00 */
[----:B------:R1:W1:Y:S01]  /*6880*/  @P0 LDS.128 R84, [R4+0x210] ;  /* 0x0002100004540984 */ /* 0x0002620000000c00 */
        /* <DEDUP_REMOVED lines=8> */
[----:B---3--:R-:W-:Y:S02]  /*6910*/  VIADD R2, R0, 0x90 ;  /* 0x0000009000027836 */ /* 0x008fe40000000000 */
[----:B--2---:R-:W-:Y:S05]  /*6920*/  IMAD.U32 R0, RZ, RZ, UR37 ;  /* 0x00000025ff007e24 */ /* 0x004fea000f8e00ff */
[----:B------:R-:W-:Y:S04]  /*6930*/  PRMT R0, R0, 0x654, R2 ;  /* 0x0000065400007816 */ /* 0x000fe80000000002 */
[----:B-----5:R2:W-:Y:S02]  /*6940*/  SYNCS.ARRIVE.TRANS64.RED.A1T0 RZ, [R0+URZ], RZ ;  /* 0x000000ff00ff79a7 */ /* 0x0205e400081004ff */
[----:B--2---:R-:W-:Y:S04]  /*6950*/  SEL R0, RZ, 0x1, P0 ;  /* 0x00000001ff007807 */ /* 0x004fe80000000000 */
[----:B-1--4-:R-:W-:Y:S02]  /*6960*/  LOP3.LUT R104, R104, R0, RZ, 0x3c, !PT ;  /* 0x0000000068687212 */ /* 0x012fe400078e3cff */
.L_x_104:
[----:B------:R-:W-:Y:S05]  /*6970*/  BSYNC B1 ;  /* 0x0000000000017941 */ /* 0x000fea0003800000 */
.L_x_103:
[----:B------:R-:W-:Y:S05]  /*6980*/  VIADD R0, R48, 0x40 ;  /* 0x0000004030007836 */ /* 0x000fea0000000000 */
[----:B------:R-:W-:Y:S04]  /*6990*/  SHF.R.U32.HI R0, RZ, 0x15, R0 ;  /* 0x00000015ff007819 */ /* 0x000fe80000011600 */
[----:B------:R-:W-:Y:S11]  /*69a0*/  LOP3.LUT P0, RZ, R0, 0x3, R101, 0x48, !PT ;  /* 0x0000000300ff7812 */ /* 0x000ff60007804865 */
[----:B------:R-:W-:Y:S02]  /*69b0*/  @!UPT UIADD3 URZ, UPT, UPT, URZ, URZ, URZ ;  /* 0x000000fffffff290 */ /* 0x000fe4000fffe0ff */
[----:B------:R-:W-:Y:S05]  /*69c0*/  @!P0 BRA `(.L_x_108) ;  /* 0x0000000000408947 */ /* 0x000fea0003800000 */
[----:B------:R-:W2:Y:S01]  /*69d0*/  LDCU.64 UR8, c[0x4][0x78] ;  /* 0x01000f00ff0877ac */ /* 0x000ea20008000a00 */
[----:B------:R-:W-:Y:S01]  /*69e0*/  MOV R3, 0x0 ;  /* 0x0000000000037802 */ /* 0x000fe20000000f00 */
[----:B------:R-:W-:Y:S02]  /*69f0*/  HFMA2 R12, -RZ, RZ, 0, 5.9604644775390625e-08 ;  /* 0x00000001ff0c7431 */ /* 0x000fe400000001ff */
[----:B------:R-:W-:Y:S02]  /*6a00*/  IMAD.MOV.U32 R8, RZ, RZ, 0x192 ;  /* 0x00000192ff087424 */ /* 0x000fe400078e00ff */
[----:B------:R-:W-:Y:S01]  /*6a10*/  IMAD.MOV.U32 R13, RZ, RZ, RZ ;  /* 0x000000ffff0d7224 */ /* 0x000fe200078e00ff */
[----:B------:R-:W3:Y:S01]  /*6a20*/  LDCU.64 UR6, c[0x4][0x80] ;  /* 0x01001000ff0677ac */ /* 0x000ee20008000a00 */
[----:B------:R-:W4:Y:S01]  /*6a30*/  LDC.64 R2, c[0x4][R3] ;  /* 0x0100000003027b82 */ /* 0x000f220000000a00 */
[----:B------:R-:W5:Y:S01]  /*6a40*/  LDCU.64 UR4, c[0x4][0x18] ;  /* 0x01000300ff0477ac */ /* 0x000f620008000a00 */
[----:B--2---:R-:W-:Y:S01]  /*6a50*/  MOV R5, UR9 ;  /* 0x0000000900057c02 */ /* 0x004fe20008000f00 */
[----:B------:R-:W-:Y:S01]  /*6a60*/  IMAD.U32 R4, RZ, RZ, UR8 ;  /* 0x00000008ff047e24 */ /* 0x000fe2000f8e00ff */
[----:B---3--:R-:W-:Y:S01]  /*6a70*/  MOV R7, UR7 ;  /* 0x0000000700077c02 */ /* 0x008fe20008000f00 */
[----:B------:R-:W-:Y:S01]  /*6a80*/  IMAD.U32 R6, RZ, RZ, UR6 ;  /* 0x00000006ff067e24 */ /* 0x000fe2000f8e00ff */
[----:B-----5:R-:W-:Y:S01]  /*6a90*/  MOV R11, UR5 ;  /* 0x00000005000b7c02 */ /* 0x020fe20008000f00 */
[----:B------:R-:W-:Y:S02]  /*6aa0*/  IMAD.U32 R10, RZ, RZ, UR4 ;  /* 0x00000004ff0a7e24 */ /* 0x000fe4000f8e00ff */
[----:B------:R-:W-:Y:S07]  /*6ab0*/  LEPC R20, `(.L_x_108) ;  /* 0x000000001014794e */ /* 0x000fee0000000000 */
[----:B-1--4-:R-:W-:Y:S05]  /*6ac0*/  CALL.ABS.NOINC R2 ;  /* 0x0000000002007343 */ /* 0x012fea0003c00000 */
.L_x_108:
[-C--:B------:R-:W-:Y:S01]  /*6ad0*/  F2FP.F16.E4M3.UNPACK_B R0, R81.reuse ;  /* 0x00000051ff00723e */ /* 0x080fe200020006ff */
[----:B------:R-:W-:Y:S05]  /*6ae0*/  WARPSYNC.ALL ;  /* 0x0000000000007948 */ /* 0x000fea0003800000 */
[----:B------:R-:W-:Y:S01]  /*6af0*/  R2UR UR4, R48 ;  /* 0x00000000300472ca */ /* 0x000fe200000e0000 */
[--C-:B------:R-:W-:Y:S01]  /*6b00*/  HADD2.F32 R54, -RZ, R0.reuse.H0_H0 ;  /* 0x20000000ff367230 */ /* 0x100fe20000004100 */
[-C--:B------:R-:W-:Y:S01]  /*6b10*/  F2FP.F16.E4M3.UNPACK_B R2, R80.reuse.H1 ;  /* 0x00000050ff02723e */ /* 0x080fe200030006ff */
[----:B------:R-:W-:Y:S01]  /*6b20*/  HADD2.F32 R55, -RZ, R0.H1_H1 ;  /* 0x30000000ff377230 */ /* 0x000fe20000004100 */
[----:B------:R-:W-:Y:S01]  /*6b30*/  F2FP.F16.E4M3.UNPACK_B R0, R81.H1 ;  /* 0x00000051ff00723e */ /* 0x000fe200030006ff */
[----:B------:R-:W-:Y:S01]  /*6b40*/  BSSY.RECONVERGENT B0, `(.L_x_109) ;  /* 0x0000095000007945 */ /* 0x000fe20003800200 */
[----:B------:R-:W-:Y:S01]  /*6b50*/  F2FP.F16.E4M3.UNPACK_B R3, R80 ;  /* 0x00000050ff03723e */ /* 0x000fe200020006ff */
[----:B------:R-:W-:Y:S01]  /*6b60*/  HADD2.F32 R52, -RZ, R2.H0_H0 ;  /* 0x20000002ff347230 */ /* 0x000fe20000004100 */
[----:B------:R-:W-:Y:S01]  /*6b70*/  ISETP.NE.AND P0, PT, R110, RZ, PT ;  /* 0x000000ff6e00720c */ /* 0x000fe20003f05270 */
[--C-:B------:R-:W-:Y:S01]  /*6b80*/  HADD2.F32 R56, -RZ, R0.reuse.H0_H0 ;  /* 0x20000000ff387230 */ /* 0x100fe20000004100 */
[----:B------:R-:W-:Y:S01]  /*6b90*/  ISETP.NE.AND P6, PT, R118, RZ, PT ;  /* 0x000000ff7600720c */ /* 0x000fe20003fc5270 */
[----:B------:R-:W-:Y:S01]  /*6ba0*/  HADD2.F32 R57, -RZ, R0.H1_H1 ;  /* 0x30000000ff397230 */ /* 0x000fe20000004100 */
[-C--:B------:R-:W-:Y:S01]  /*6bb0*/  F2FP.F16.E4M3.UNPACK_B R0, R83.reuse ;  /* 0x00000053ff00723e */ /* 0x080fe200020006ff */
[----:B-1----:R-:W-:Y:S01]  /*6bc0*/  LDTM.16dp32bit_t0_t15.x32 R4, tmem[UR4+0x40] ;  /* 0x00004004000479ee */ /* 0x002fe20008a80000 */
[----:B------:R-:W1:Y:S01]  /*6bd0*/  LDTM.16dp32bit_t16_t31.x32 R4, tmem[UR4+0x60] ;  /* 0x00006004000479ee */ /* 0x000e620008aa0000 */
[----:B------:R-:W-:Y:S01]  /*6be0*/  HADD2.F32 R53, -RZ, R2.H1_H1 ;  /* 0x30000002ff357230 */ /* 0x000fe20000004100 */
[----:B------:R-:W-:Y:S01]  /*6bf0*/  F2FP.F16.E4M3.UNPACK_B R2, R82.H1 ;  /* 0x00000052ff02723e */ /* 0x000fe200030006ff */
[--C-:B------:R-:W-:Y:S02]  /*6c00*/  HADD2.F32 R50, -RZ, R3.reuse.H0_H0 ;  /* 0x20000003ff327230 */ /* 0x100fe40000004100 */
[--C-:B------:R-:W-:Y:S02]  /*6c10*/  HADD2.F32 R62, -RZ, R0.reuse.H0_H0 ;  /* 0x20000000ff3e7230 */ /* 0x100fe40000004100 */
[----:B------:R-:W-:Y:S01]  /*6c20*/  HADD2.F32 R63, -RZ, R0.H1_H1 ;  /* 0x30000000ff3f7230 */ /* 0x000fe20000004100 */
[----:B------:R-:W-:Y:S01]  /*6c30*/  F2FP.F16.E4M3.UNPACK_B R0, R84.H1 ;  /* 0x00000054ff00723e */ /* 0x000fe200030006ff */
[--C-:B------:R-:W-:Y:S02]  /*6c40*/  HADD2.F32 R60, -RZ, R2.reuse.H0_H0 ;  /* 0x20000002ff3c7230 */ /* 0x100fe40000004100 */
[----:B------:R-:W-:Y:S01]  /*6c50*/  HADD2.F32 R61, -RZ, R2.H1_H1 ;  /* 0x30000002ff3d7230 */ /* 0x000fe20000004100 */
[----:B------:R-:W-:Y:S01]  /*6c60*/  F2FP.F16.E4M3.UNPACK_B R2, R83.H1 ;  /* 0x00000053ff02723e */ /* 0x000fe200030006ff */
[----:B------:R-:W-:Y:S01]  /*6c70*/  HADD2.F32 R51, -RZ, R3.H1_H1 ;  /* 0x30000003ff337230 */ /* 0x000fe20000004100 */
[----:B------:R-:W-:Y:S01]  /*6c80*/  F2FP.F16.E4M3.UNPACK_B R3, R82 ;  /* 0x00000052ff03723e */ /* 0x000fe200020006ff */
[--C-:B------:R-:W-:Y:S02]  /*6c90*/  HADD2.F32 R68, -RZ, R0.reuse.H0_H0 ;  /* 0x20000000ff447230 */ /* 0x100fe40000004100 */
[----:B------:R-:W-:Y:S01]  /*6ca0*/  HADD2.F32 R69, -RZ, R0.H1_H1 ;  /* 0x30000000ff457230 */ /* 0x000fe20000004100 */
[-C--:B------:R-:W-:Y:S01]  /*6cb0*/  F2FP.F16.E4M3.UNPACK_B R0, R85.reuse.H1 ;  /* 0x00000055ff00723e */ /* 0x080fe200030006ff */
[--C-:B------:R-:W-:Y:S02]  /*6cc0*/  HADD2.F32 R64, -RZ, R2.reuse.H0_H0 ;  /* 0x20000002ff407230 */ /* 0x100fe40000004100 */
[----:B------:R-:W-:Y:S01]  /*6cd0*/  HADD2.F32 R65, -RZ, R2.H1_H1 ;  /* 0x30000002ff417230 */ /* 0x000fe20000004100 */
[----:B------:R-:W-:Y:S01]  /*6ce0*/  F2FP.F16.E4M3.UNPACK_B R2, R85 ;  /* 0x00000055ff02723e */ /* 0x000fe200020006ff */
[--C-:B------:R-:W-:Y:S02]  /*6cf0*/  HADD2.F32 R58, -RZ, R3.reuse.H0_H0 ;  /* 0x20000003ff3a7230 */ /* 0x100fe40000004100 */
[C---:B-1----:R-:W-:Y:S01]  /*6d00*/  FMUL R7, R47.reuse, R7 ;  /* 0x000000072f077220 */ /* 0x042fe20000400000 */
[----:B------:R-:W-:Y:S01]  /*6d10*/  HADD2.F32 R59, -RZ, R3.H1_H1 ;  /* 0x30000003ff3b7230 */ /* 0x000fe20000004100 */
[----:B------:R-:W-:Y:S01]  /*6d20*/  F2FP.F16.E4M3.UNPACK_B R3, R84 ;  /* 0x00000054ff03723e */ /* 0x000fe200020006ff */
[--C-:B------:R-:W-:Y:S02]  /*6d30*/  HADD2.F32 R72, -RZ, R0.reuse.H0_H0 ;  /* 0x20000000ff487230 */ /* 0x100fe40000004100 */
[C---:B------:R-:W-:Y:S01]  /*6d40*/  FMUL R11, R47.reuse, R11 ;  /* 0x0000000b2f0b7220 */ /* 0x040fe20000400000 */
[----:B------:R-:W-:Y:S01]  /*6d50*/  HADD2.F32 R73, -RZ, R0.H1_H1 ;  /* 0x30000000ff497230 */ /* 0x000fe20000004100 */
[----:B------:R-:W-:Y:S01]  /*6d60*/  F2FP.F16.E4M3.UNPACK_B R0, R87 ;  /* 0x00000057ff00723e */ /* 0x000fe200020006ff */
[--C-:B------:R-:W-:Y:S02]  /*6d70*/  HADD2.F32 R70, -RZ, R2.reuse.H0_H0 ;  /* 0x20000002ff467230 */ /* 0x100fe40000004100 */
[C---:B------:R-:W-:Y:S01]  /*6d80*/  FMUL R15, R47.reuse, R15 ;  /* 0x0000000f2f0f7220 */ /* 0x040fe20000400000 */
[----:B------:R-:W-:Y:S01]  /*6d90*/  HADD2.F32 R71, -RZ, R2.H1_H1 ;  /* 0x30000002ff477230 */ /* 0x000fe20000004100 */
[-C--:B------:R-:W-:Y:S01]  /*6da0*/  F2FP.F16.E4M3.UNPACK_B R2, R86.reuse.H1 ;  /* 0x00000056ff02723e */ /* 0x080fe200030006ff */
[--C-:B------:R-:W-:Y:S02]  /*6db0*/  HADD2.F32 R66, -RZ, R3.reuse.H0_H0 ;  /* 0x20000003ff427230 */ /* 0x100fe40000004100 */
[----:B------:R-:W-:Y:S01]  /*6dc0*/  HADD2.F32 R67, -RZ, R3.H1_H1 ;  /* 0x30000003ff437230 */ /* 0x000fe20000004100 */
[----:B------:R-:W-:Y:S01]  /*6dd0*/  F2FP.F16.E4M3.UNPACK_B R3, R86 ;  /* 0x00000056ff03723e */ /* 0x000fe200020006ff */
[--C-:B------:R-:W-:Y:S02]  /*6de0*/  HADD2.F32 R78, -RZ, R0.reuse.H0_H0 ;  /* 0x20000000ff4e7230 */ /* 0x100fe40000004100 */
[----:B------:R-:W-:Y:S02]  /*6df0*/  HADD2.F32 R79, -RZ, R0.H1_H1 ;  /* 0x30000000ff4f7230 */ /* 0x000fe40000004100 */
[C---:B------:R-:W-:Y:S01]  /*6e00*/  FMUL R0, R47.reuse, R4 ;  /* 0x000000042f007220 */ /* 0x040fe20000400000 */
[--C-:B------:R-:W-:Y:S02]  /*6e10*/  HADD2.F32 R76, -RZ, R2.reuse.H0_H0 ;  /* 0x20000002ff4c7230 */ /* 0x100fe40000004100 */
[----:B------:R-:W-:Y:S01]  /*6e20*/  FMUL R4, R47, R8 ;  /* 0x000000082f047220 */ /* 0x000fe20000400000 */
[----:B------:R-:W-:Y:S02]  /*6e30*/  HADD2.F32 R77, -RZ, R2.H1_H1 ;  /* 0x30000002ff4d7230 */ /* 0x000fe40000004100 */
[----:B------:R-:W-:Y:S01]  /*6e40*/  FFMA R0, R49, R50, R0 ;  /* 0x0000003231007223 */ /* 0x000fe20000000000 */
[--C-:B------:R-:W-:Y:S02]  /*6e50*/  HADD2.F32 R74, -RZ, R3.reuse.H0_H0 ;  /* 0x20000003ff4a7230 */ /* 0x100fe40000004100 */
[C---:B------:R-:W-:Y:S01]  /*6e60*/  FMUL R2, R47.reuse, R5 ;  /* 0x000000052f027220 */ /* 0x040fe20000400000 */
[----:B------:R-:W-:Y:S02]  /*6e70*/  HADD2.F32 R75, -RZ, R3.H1_H1 ;  /* 0x30000003ff4b7230 */ /* 0x000fe40000004100 */
[C---:B------:R-:W-:Y:S01]  /*6e80*/  FMUL R5, R47.reuse, R9 ;  /* 0x000000092f057220 */ /* 0x040fe20000400000 */
[----:B------:R-:W-:Y:S01]  /*6e90*/  FMUL R8, R47, R12 ;  /* 0x0000000c2f087220 */ /* 0x000fe20000400000 */
[----:B------:R-:W-:Y:S01]  /*6ea0*/  FFMA R2, R49, R51, R2 ;  /* 0x0000003331027223 */ /* 0x000fe20000000002 */
[C---:B------:R-:W-:Y:S01]  /*6eb0*/  FMUL R9, R47.reuse, R13 ;  /* 0x0000000d2f097220 */ /* 0x040fe20000400000 */
[C---:B------:R-:W-:Y:S01]  /*6ec0*/  FMUL R12, R47.reuse, R21 ;  /* 0x000000152f0c7220 */ /* 0x040fe20000400000 */
[C---:B------:R-:W-:Y:S01]  /*6ed0*/  FMUL R21, R47.reuse, R30 ;  /* 0x0000001e2f157220 */ /* 0x040fe20000400000 */
[C---:B------:R-:W-:Y:S01]  /*6ee0*/  FMUL R13, R47.reuse, R22 ;  /* 0x000000162f0d7220 */ /* 0x040fe20000400000 */
[C---:B------:R-:W-:Y:S01]  /*6ef0*/  FMUL R22, R47.reuse, R31 ;  /* 0x0000001f2f167220 */ /* 0x040fe20000400000 */
        /* <DEDUP_REMOVED lines=8> */
[C---:B------:R-:W-:Y:S01]  /*6f80*/  FFMA R6, R49.reuse, R56, R6 ;  /* 0x0000003831067223 */ /* 0x040fe20000000006 */
[C---:B------:R-:W-:Y:S01]  /*6f90*/  FFMA R11, R49.reuse, R57, R11 ;  /* 0x00000039310b7223 */ /* 0x040fe2000000000b */
[C---:B------:R-:W-:Y:S01]  /*6fa0*/  FFMA R8, R49.reuse, R58, R8 ;  /* 0x0000003a31087223 */ /* 0x040fe20000000008 */
[----:B------:R-:W-:Y:S01]  /*6fb0*/  FFMA R9, R49, R59, R9 ;  /* 0x0000003b31097223 */ /* 0x000fe20000000009 */
[----:B------:R-:W-:Y:S01]  /*6fc0*/  F2FP.SATFINITE.E4M3.F32.PACK_AB_MERGE_C R52, R7, R3, RZ ;  /* 0x000000030734723e */ /* 0x000fe200048070ff */
[----:B------:R-:W-:Y:S01]  /*6fd0*/  FFMA R10, R49, R60, R10 ;  /* 0x0000003c310a7223 */ /* 0x000fe2000000000a */
[----:B------:R-:W-:Y:S01]  /*6fe0*/  F2FP.SATFINITE.E4M3.F32.PACK_AB_MERGE_C R53, R11, R6, RZ ;  /* 0x000000060b35723e */ /* 0x000fe200048070ff */
[----:B------:R-:W-:Y:S01]  /*6ff0*/  FFMA R15, R49, R61, R15 ;  /* 0x0000003d310f7223 */ /* 0x000fe2000000000f */
[C---:B------:R-:W-:Y:S01]  /*7000*/  FMUL R3, R47.reuse, R16 ;  /* 0x000000102f037220 */ /* 0x040fe20000400000 */
[C---:B------:R-:W-:Y:S01]  /*7010*/  FMUL R6, R47.reuse, R17 ;  /* 0x000000112f067220 */ /* 0x040fe20000400000 */
[----:B------:R-:W-:Y:S01]  /*7020*/  F2FP.F16.E4M3.UNPACK_B R51, R87.H1 ;  /* 0x00000057ff33723e */ /* 0x000fe200030006ff */
[----:B------:R-:W-:Y:S01]  /*7030*/  FMUL R11, R47, R20 ;  /* 0x000000142f0b7220 */ /* 0x000fe20000400000 */
[----:B------:R-:W-:Y:S01]  /*7040*/  F2FP.SATFINITE.E4M3.F32.PACK_AB_MERGE_C R54, R15, R10, RZ ;  /* 0x0000000a0f36723e */ /* 0x000fe200048070ff */
[C---:B------:R-:W-:Y:S01]  /*7050*/  FFMA R3, R49.reuse, R62, R3 ;  /* 0x0000003e31037223 */ /* 0x040fe20000000003 */
[----:B------:R-:W-:Y:S01]  /*7060*/  FFMA R6, R49, R63, R6 ;  /* 0x0000003f31067223 */ /* 0x000fe20000000006 */
[----:B------:R-:W-:Y:S01]  /*7070*/  FMUL R20, R47, R29 ;  /* 0x0000001d2f147220 */ /* 0x000fe20000400000 */
[----:B------:R-:W-:Y:S01]  /*7080*/  F2FP.SATFINITE.E4M3.F32.PACK_AB_MERGE_C R29, R5, R4, R53 ;  /* 0x00000004051d723e */ /* 0x000fe20004807035 */
[----:B------:R-:W-:Y:S01]  /*7090*/  FMUL R10, R47, R19 ;  /* 0x000000132f0a7220 */ /* 0x000fe20000400000 */
[----:B------:R-:W-:Y:S01]  /*70a0*/  F2FP.SATFINITE.E4M3.F32.PACK_AB_MERGE_C R30, R9, R8, R54 ;  /* 0x00000008091e723e */ /* 0x000fe20004807036 */
        /* <DEDUP_REMOVED lines=10> */
[----:B------:R-:W-:Y:S01]  /*7150*/  FFMA R14, R49, R69, R14 ;  /* 0x00000045310e7223 */ /* 0x000fe2000000000e */
[----:B------:R-:W-:Y:S01]  /*7160*/  FMUL R18, R47, R27 ;  /* 0x0000001b2f127220 */ /* 0x000fe20000400000 */
[C---:B------:R-:W-:Y:S01]  /*7170*/  FFMA R15, R49.reuse, R70, R15 ;  /* 0x00000046310f7223 */ /* 0x040fe2000000000f */
[C---:B------:R-:W-:Y:S01]  /*7180*/  FFMA R16, R49.reuse, R71, R16 ;  /* 0x0000004731107223 */ /* 0x040fe20000000010 */
[C---:B------:R-:W-:Y:S01]  /*7190*/  FFMA R17, R49.reuse, R72, R17 ;  /* 0x0000004831117223 */ /* 0x040fe20000000011 */
[C---:B------:R-:W-:Y:S01]  /*71a0*/  FFMA R18, R49.reuse, R73, R18 ;  /* 0x0000004931127223 */ /* 0x040fe20000000012 */
[----:B------:R-:W-:Y:S01]  /*71b0*/  FFMA R19, R49, R74, R19 ;  /* 0x0000004a31137223 */ /* 0x000fe20000000013 */
[----:B------:R-:W-:Y:S01]  /*71c0*/  FMUL R23, R47, R32 ;  /* 0x000000202f177220 */ /* 0x000fe20000400000 */
[----:B------:R-:W-:Y:S01]  /*71d0*/  FFMA R20, R49, R75, R20 ;  /* 0x0000004b31147223 */ /* 0x000fe20000000014 */
[----:B------:R-:W-:Y:S01]  /*71e0*/  FMUL R24, R47, R33 ;  /* 0x000000212f187220 */ /* 0x000fe20000400000 */
[--C-:B------:R-:W-:Y:S02]  /*71f0*/  HADD2.F32 R50, -RZ, R51.reuse.H0_H0 ;  /* 0x20000033ff327230 */ /* 0x100fe40000004100 */
[----:B------:R-:W-:Y:S01]  /*7200*/  FFMA R21, R49, R76, R21 ;  /* 0x0000004c31157223 */ /* 0x000fe20000000015 */
[----:B------:R-:W-:Y:S02]  /*7210*/  HADD2.F32 R51, -RZ, R51.H1_H1 ;  /* 0x30000033ff337230 */ /* 0x000fe40000004100 */
[----:B------:R-:W-:Y:S01]  /*7220*/  FMUL R25, R47, R34 ;  /* 0x000000222f197220 */ /* 0x000fe20000400000 */
[----:B------:R-:W-:Y:S01]  /*7230*/  FFMA R22, R49, R77, R22 ;  /* 0x0000004d31167223 */ /* 0x000fe20000000016 */
[----:B------:R-:W-:Y:S01]  /*7240*/  FMUL R26, R47, R35 ;  /* 0x000000232f1a7220 */ /* 0x000fe20000400000 */
[----:B------:R-:W-:Y:S01]  /*7250*/  F2FP.SATFINITE.E4M3.F32.PACK_AB_MERGE_C R7, R10, R7, RZ ;  /* 0x000000070a07723e */ /* 0x000fe200048070ff */
[C---:B------:R-:W-:Y:S01]  /*7260*/  FFMA R23, R49.reuse, R78, R23 ;  /* 0x0000004e31177223 */ /* 0x040fe20000000017 */
[C---:B------:R-:W-:Y:S01]  /*7270*/  FFMA R24, R49.reuse, R79, R24 ;  /* 0x0000004f31187223 */ /* 0x040fe20000000018 */
[C---:B------:R-:W-:Y:S01]  /*7280*/  FFMA R25, R49.reuse, R50, R25 ;  /* 0x0000003231197223 */ /* 0x040fe20000000019 */
[----:B------:R-:W-:Y:S01]  /*7290*/  FFMA R26, R49, R51, R26 ;  /* 0x00000033311a7223 */ /* 0x000fe2000000001a */
[----:B------:R-:W-:Y:S02]  /*72a0*/  F2FP.SATFINITE.E4M3.F32.PACK_AB_MERGE_C R28, R2, R0, R52 ;  /* 0x00000000021c723e */ /* 0x000fe40004807034 */
[----:B------:R-:W-:Y:S02]  /*72b0*/  F2FP.SATFINITE.E4M3.F32.PACK_AB_MERGE_C R31, R6, R3, R7 ;  /* 0x00000003061f723e */ /* 0x000fe40004807007 */
[----:B------:R-:W-:Y:S02]  /*72c0*/  F2FP.SATFINITE.E4M3.F32.PACK_AB_MERGE_C R13, R14, R13, RZ ;  /* 0x0000000d0e0d723e */ /* 0x000fe400048070ff */
[----:B------:R-:W-:Y:S01]  /*72d0*/  F2FP.SATFINITE.E4M3.F32.PACK_AB_MERGE_C R17, R18, R17, RZ ;  /* 0x000000111211723e */ /* 0x000fe200048070ff */
[----:B------:R1:W-:Y:S01]  /*72e0*/  STS.128 [R100+UR49+0x5200], R28 ;  /* 0x0052001c64007988 */ /* 0x0003e20008000c31 */
[----:B------:R-:W-:Y:S02]  /*72f0*/  F2FP.SATFINITE.E4M3.F32.PACK_AB_MERGE_C R14, R22, R21, RZ ;  /* 0x00000015160e723e */ /* 0x000fe400048070ff */
[----:B------:R-:W-:Y:S02]  /*7300*/  F2FP.SATFINITE.E4M3.F32.PACK_AB_MERGE_C R25, R26, R25, RZ ;  /* 0x000000191a19723e */ /* 0x000fe400048070ff */
[----:B------:R-:W-:Y:S02]  /*7310*/  F2FP.SATFINITE.E4M3.F32.PACK_AB_MERGE_C R12, R12, R11, R13 ;  /* 0x0000000b0c0c723e */ /* 0x000fe4000480700d */
[----:B------:R-:W-:Y:S02]  /*7320*/  F2FP.SATFINITE.E4M3.F32.PACK_AB_MERGE_C R13, R16, R15, R17 ;  /* 0x0000000f100d723e */ /* 0x000fe40004807011 */
        /* <DEDUP_REMOVED lines=13> */
[----:B------:R-:W-:Y:S02]  /*7400*/  UIADD3 UR8, UP0, UPT, UR52, 0x680, URZ ;  /* 0x0000068034087890 */ /* 0x000fe4000ff1e0ff */
[----:B------:R-:W-:Y:S02]  /*7410*/  UIADD3 UR5, UPT, UPT, UR41, 0x40, URZ ;  /* 0x0000004029057890 */ /* 0x000fe4000fffe0ff */
[----:B------:R-:W-:Y:S02]  /*7420*/  UIADD3 UR4, UPT, UPT, UR49, 0x5200, URZ ;  /* 0x0000520031047890 */ /* 0x000fe4000fffe0ff */
[----:B------:R-:W-:Y:S01]  /*7430*/  UIADD3.X UR9, UPT, UPT, URZ, UR53, URZ, UP0, !UPT ;  /* 0x00000035ff097290 */ /* 0x000fe200087fe4ff */
[----:B------:R-:W-:Y:S01]  /*7440*/  UMOV UR6, UR42 ;  /* 0x0000002a00067c82 */ /* 0x000fe20008000000 */
[----:B------:R-:W-:Y:S07]  /*7450*/  UMOV UR7, UR36 ;  /* 0x0000002400077c82 */ /* 0x000fee0008000000 */
[----:B------:R2:W-:Y:S01]  /*7460*/  UTMASTG.3D [UR4], [UR8] ;  /* 0x00000004080073b5 */ /* 0x0005e20008010000 */
[----:B------:R0:W-:Y:S01]  /*7470*/  UTMACMDFLUSH ;  /* 0x00000000000079b7 */ /* 0x0001e20000000000 */
[----:B--2---:R-:W-:Y:S04]  /*7480*/  DEPBAR.LE SB0, 0x1 ;  /* 0x000080400000791a */ /* 0x004fe80000000000 */
.L_x_110:
[----:B------:R-:W-:Y:S05]  /*7490*/  BSYNC.RECONVERGENT B0 ;  /* 0x0000000000007941 */ /* 0x000fea0003800200 */
.L_x_109:
        /* <DEDUP_REMOVED lines=15> */
.L_x_114:
[----:B------:R-:W-:Y:S05]  /*7590*/  BSYNC B0 ;  /* 0x0000000000007941 */ /* 0x000fea0003800000 */
.L_x_113:
[----:B------:R-:W-:Y:S01]  /*75a0*/  ISETP.NE.AND P0, PT, R116, RZ, PT ;  /* 0x000000ff7400720c */ /* 0x000fe20003f05270 */
[----:B------:R-:W-:Y:S11]  /*75b0*/  VIADD R105, R105, 0x1 ;  /* 0x0000000169697836 */ /* 0x000ff60000000000 */
[----:B------:R-:W-:Y:S01]  /*75c0*/  @!UPT UIADD3 URZ, UPT, UPT, URZ, URZ, URZ ;  /* 0x000000fffffff290 */ /* 0x000fe2000fffe0ff */
[----:B------:R3:W4:Y:S04]  /*75d0*/  @P0 LDS.128 R84, [R2+0x210] ;  /* 0x0002100002540984 */ /* 0x0007280000000c00 */
[----:B------:R1:W1:Y:S01]  /*75e0*/  @P0 LDS.128 R80, [R3+UR49+0x200] ;  /* 0x0002003103500984 */ /* 0x0002620008000c00 */
        /* <DEDUP_REMOVED lines=14> */
.L_x_112:
[----:B------:R-:W-:Y:S05]  /*76d0*/  BSYNC B1 ;  /* 0x0000000000017941 */ /* 0x000fea0003800000 */
.L_x_111:
[----:B------:R-:W-:Y:S05]  /*76e0*/  VIADD R0, R48, 0x80 ;  /* 0x0000008030007836 */ /* 0x000fea0000000000 */
[----:B------:R-:W-:Y:S04]  /*76f0*/  SHF.R.U32.HI R0, RZ, 0x15, R0 ;  /* 0x00000015ff007819 */ /* 0x000fe80000011600 */
[----:B------:R-:W-:Y:S11]  /*7700*/  LOP3.LUT P0, RZ, R0, 0x3, R101, 0x48, !PT ;  /* 0x0000000300ff7812 */ /* 0x000ff60007804865 */
[----:B------:R-:W-:Y:S02]  /*7710*/  @!UPT UIADD3 URZ, UPT, UPT, URZ, URZ, URZ ;  /* 0x000000fffffff290 */ /* 0x000fe4000fffe0ff */
[----:B------:R-:W-:Y:S05]  /*7720*/  @!P0 BRA `(.L_x_116) ;  /* 0x0000000000408947 */ /* 0x000fea0003800000 */
[----:B------:R-:W2:Y:S01]  /*7730*/  LDCU.64 UR8, c[0x4][0x78] ;  /* 0x01000f00ff0877ac */ /* 0x000ea20008000a00 */
[----:B------:R-:W-:Y:S01]  /*7740*/  MOV R3, 0x0 ;  /* 0x0000000000037802 */ /* 0x000fe20000000f00 */
[----:B-1----:R-:W-:Y:S02]  /*7750*/  HFMA2 R12, -RZ, RZ, 0, 5.9604644775390625e-08 ;  /* 0x00000001ff0c7431 */ /* 0x002fe400000001ff */
[----:B------:R-:W-:Y:S02]  /*7760*/  IMAD.MOV.U32 R8, RZ, RZ, 0x192 ;  /* 0x00000192ff087424 */ /* 0x000fe400078e00ff */
[----:B------:R-:W-:Y:S01]  /*7770*/  IMAD.MOV.U32 R13, RZ, RZ, RZ ;  /* 0x000000ffff0d7224 */ /* 0x000fe200078e00ff */
[----:B------:R-:W1:Y:S01]  /*7780*/  LDCU.64 UR6, c[0x4][0x80] ;  /* 0x01001000ff0677ac */ /* 0x000e620008000a00 */
[----:B------:R-:W3:Y:S01]  /*7790*/  LDC.64 R2, c[0x4][R3] ;  /* 0x0100000003027b82 */ /* 0x000ee20000000a00 */
[----:B------:R-:W4:Y:S01]  /*77a0*/  LDCU.64 UR4, c[0x4][0x18] ;  /* 0x01000300ff0477ac */ /* 0x000f220008000a00 */
[----:B--2---:R-:W-:Y:S01]  /*77b0*/  MOV R5, UR9 ;  /* 0x0000000900057c02 */ /* 0x004fe20008000f00 */
[----:B------:R-:W-:Y:S01]  /*77c0*/  IMAD.U32 R4, RZ, RZ, UR8 ;  /* 0x00000008ff047e24 */ /* 0x000fe2000f8e00ff */
[----:B-1----:R-:W-:Y:S01]  /*77d0*/  MOV R7, UR7 ;  /* 0x0000000700077c02 */ /* 0x002fe20008000f00 */
[----:B------:R-:W-:Y:S01]  /*77e0*/  IMAD.U32 R6, RZ, RZ, UR6 ;  /* 0x00000006ff067e24 */ /* 0x000fe2000f8e00ff */
[----:B----4-:R-:W-:Y:S01]  /*77f0*/  MOV R11, UR5 ;  /* 0x00000005000b7c02 */ /* 0x010fe20008000f00 */
[----:B------:R-:W-:Y:S02]  /*7800*/  IMAD.U32 R10, RZ, RZ, UR4 ;  /* 0x00000004ff0a7e24 */ /* 0x000fe4000f8e00ff */
[----:B------:R-:W-:Y:S07]  /*7810*/  LEPC R20, `(.L_x_116) ;  /* 0x000000001014794e */ /* 0x000fee0000000000 */
[----:B---3--:R-:W-:Y:S05]  /*7820*/  CALL.ABS.NOINC R2 ;  /* 0x0000000002007343 */ /* 0x008fea0003c00000 */
.L_x_116:
        /* <DEDUP_REMOVED lines=148> */
[----:B------:R-:W-:Y:S02]  /*8170*/  UIADD3 UR8, UP0, UPT, UR52, 0x680, URZ ;  /* 0x0000068034087890 */ /* 0x000fe4000ff1e0ff */
[----:B------:R-:W-:Y:S02]  /*8180*/  UIADD3 UR5, UPT, UPT, UR41, 0x80, URZ ;  /* 0x0000008029057890 */ /* 0x000fe4000fffe0ff */
[----:B------:R-:W-:Y:S01]  /*8190*/  MOV R109, UR10 ;  /* 0x0000000a006d7c02 */ /* 0x000fe20008000f00 */
[----:B------:R-:W-:Y:S01]  /*81a0*/  UIADD3.X UR9, UPT, UPT, URZ, UR53, URZ, UP0, !UPT ;  /* 0x00000035ff097290 */ /* 0x000fe200087fe4ff */
[----:B------:R-:W-:Y:S02]  /*81b0*/  UMOV UR6, UR42 ;  /* 0x0000002a00067c82 */ /* 0x000fe40008000000 */
[----:B------:R-:W-:Y:S01]  /*81c0*/  R2UR UR4, R109 ;  /* 0x000000006d0472ca */ /* 0x000fe200000e0000 */
[----:B------:R-:W-:Y:S11]  /*81d0*/  UMOV UR7, UR36 ;  /* 0x0000002400077c82 */ /* 0x000ff60008000000 */
[----:B------:R-:W-:Y:S01]  /*81e0*/  @!UPT UIADD3 URZ, UPT, UPT, URZ, URZ, URZ ;  /* 0x000000fffffff290 */ /* 0x000fe2000fffe0ff */
[----:B------:R2:W-:Y:S01]  /*81f0*/  UTMASTG.3D [UR4], [UR8] ;  /* 0x00000004080073b5 */ /* 0x0005e20008010000 */
[----:B------:R0:W-:Y:S01]  /*8200*/  UTMACMDFLUSH ;  /* 0x00000000000079b7 */ /* 0x0001e20000000000 */
[----:B--2---:R-:W-:Y:S04]  /*8210*/  DEPBAR.LE SB0, 0x1 ;  /* 0x000080400000791a */ /* 0x004fe80000000000 */
.L_x_118:
[----:B------:R-:W-:Y:S05]  /*8220*/  BSYNC.RECONVERGENT B0 ;  /* 0x0000000000007941 */ /* 0x000fea0003800200 */
.L_x_117:
        /* <DEDUP_REMOVED lines=15> */
.L_x_122:
[----:B------:R-:W-:Y:S05]  /*8320*/  BSYNC B0 ;  /* 0x0000000000007941 */ /* 0x000fea0003800000 */
.L_x_121:
        /* <DEDUP_REMOVED lines=19> */
.L_x_120:
[----:B------:R-:W-:Y:S05]  /*8460*/  BSYNC B1 ;  /* 0x0000000000017941 */ /* 0x000fea0003800000 */
.L_x_119:
        /* <DEDUP_REMOVED lines=21> */
.L_x_124:
[----:B------:R-:W-:Y:S01]  /*85c0*/  ISETP.NE.AND P0, PT, R110, RZ, PT ;  /* 0x000000ff6e00720c */ /* 0x000fe20003f05270 */
[----:B------:R-:W-:Y:S05]  /*85d0*/  WARPSYNC.ALL ;  /* 0x0000000000007948 */ /* 0x000fea0003800000 */
[----:B------:R-:W-:Y:S01]  /*85e0*/  R2UR UR4, R48 ;  /* 0x00000000300472ca */ /* 0x000fe200000e0000 */
[----:B------:R-:W-:Y:S01]  /*85f0*/  BSSY.RECONVERGENT B0, `(.L_x_125) ;  /* 0x000009c000007945 */ /* 0x000fe20003800200 */
[-C--:B------:R-:W-:Y:S02]  /*8600*/  F2FP.F16.E4M3.UNPACK_B R2, R80.reuse ;  /* 0x00000050ff02723e */ /* 0x080fe400020006ff */
[----:B------:R-:W-:Y:S02]  /*8610*/  F2FP.F16.E4M3.UNPACK_B R80, R80.H1 ;  /* 0x00000050ff50723e */ /* 0x000fe400030006ff */
[-C--:B------:R-:W-:Y:S01]  /*8620*/  F2FP.F16.E4M3.UNPACK_B R51, R81.reuse ;  /* 0x00000051ff33723e */ /* 0x080fe200020006ff */
[--C-:B------:R-:W-:Y:S01]  /*8630*/  HADD2.F32 R0, -RZ, R2.reuse.H0_H0 ;  /* 0x20000002ff007230 */ /* 0x100fe20000004100 */
[----:B------:R-:W-:Y:S01]  /*8640*/  F2FP.F16.E4M3.UNPACK_B R81, R81.H1 ;  /* 0x00000051ff51723e */ /* 0x000fe200030006ff */
[----:B------:R-:W-:Y:S01]  /*8650*/  HADD2.F32 R2, -RZ, R2.H1_H1 ;  /* 0x30000002ff027230 */ /* 0x000fe20000004100 */
[-C--:B------:R-:W-:Y:S01]  /*8660*/  F2FP.F16.E4M3.UNPACK_B R55, R82.reuse ;  /* 0x00000052ff37723e */ /* 0x080fe200020006ff */
[--C-:B------:R-:W-:Y:S01]  /*8670*/  HADD2.F32 R3, -RZ, R80.reuse.H0_H0 ;  /* 0x20000050ff037230 */ /* 0x100fe20000004100 */
[----:B------:R-:W-:Y:S01]  /*8680*/  F2FP.F16.E4M3.UNPACK_B R82, R82.H1 ;  /* 0x00000052ff52723e */ /* 0x000fe200030006ff */
[----:B-1----:R-:W-:Y:S01]  /*8690*/  LDTM.16dp32bit_t0_t15.x32 R4, tmem[UR4+0xc0] ;  /* 0x0000c004000479ee */ /* 0x002fe20008a80000 */
[----:B------:R-:W1:Y:S01]  /*86a0*/  LDTM.16dp32bit_t16_t31.x32 R4, tmem[UR4+0xe0] ;  /* 0x0000e004000479ee */ /* 0x000e620008aa0000 */
[----:B------:R-:W-:Y:S01]  /*86b0*/  NOP ;  /* 0x0000000000007918 */ /* 0x000fe20000000000 */
[--C-:B------:R-:W-:Y:S01]  /*86c0*/  HADD2.F32 R50, -RZ, R51.reuse.H0_H0 ;  /* 0x20000033ff327230 */ /* 0x100fe20000004100 */
[----:B------:R-:W-:Y:S01]  /*86d0*/  R2UR UR5, R113 ;  /* 0x00000000710572ca */ /* 0x000fe200000e0000 */
[----:B------:R-:W-:Y:S01]  /*86e0*/  HADD2.F32 R51, -RZ, R51.H1_H1 ;  /* 0x30000033ff337230 */ /* 0x000fe20000004100 */
[----:B------:R-:W-:Y:S01]  /*86f0*/  F2FP.F16.E4M3.UNPACK_B R59, R83 ;  /* 0x00000053ff3b723e */ /* 0x000fe200020006ff */
[--C-:B------:R-:W-:Y:S01]  /*8700*/  HADD2.F32 R54, -RZ, R55.reuse.H0_H0 ;  /* 0x20000037ff367230 */ /* 0x100fe20000004100 */
[----:B------:R-:W-:Y:S01]  /*8710*/  F2FP.F16.E4M3.UNPACK_B R63, R84 ;  /* 0x00000054ff3f723e */ /* 0x000fe200020006ff */
[----:B------:R-:W-:Y:S01]  /*8720*/  HADD2.F32 R55, -RZ, R55.H1_H1 ;  /* 0x30000037ff377230 */ /* 0x000fe20000004100 */
[----:B------:R-:W-:Y:S01]  /*8730*/  F2FP.F16.E4M3.UNPACK_B R67, R85 ;  /* 0x00000055ff43723e */ /* 0x000fe200020006ff */
[--C-:B------:R-:W-:Y:S01]  /*8740*/  HADD2.F32 R58, -RZ, R59.reuse.H0_H0 ;  /* 0x2000003bff3a7230 */ /* 0x100fe20000004100 */
[----:B------:R-:W-:Y:S01]  /*8750*/  F2FP.F16.E4M3.UNPACK_B R71, R86 ;  /* 0x00000056ff47723e */ /* 0x000fe200020006ff */
[----:B------:R-:W-:Y:S01]  /*8760*/  HADD2.F32 R59, -RZ, R59.H1_H1 ;  /* 0x3000003bff3b7230 */ /* 0x000fe20000004100 */
[----:B------:R-:W-:Y:S01]  /*8770*/  F2FP.F16.E4M3.UNPACK_B R74, R87 ;  /* 0x00000057ff4a723e */ /* 0x000fe200020006ff */
[--C-:B------:R-:W-:Y:S01]  /*8780*/  HADD2.F32 R62, -RZ, R63.reuse.H0_H0 ;  /* 0x2000003fff3e7230 */ /* 0x100fe20000004100 */
[----:B------:R-:W-:Y:S01]  /*8790*/  F2FP.F16.E4M3.UNPACK_B R83, R83.H1 ;  /* 0x00000053ff53723e */ /* 0x000fe200030006ff */
[----:B------:R-:W-:Y:S01]  /*87a0*/  UIADD3 UR5, UPT, UPT, UR5, 0x100, URZ ;  /* 0x0000010005057890 */ /* 0x000fe2000fffe0ff */
[----:B------:R-:W-:Y:S01]  /*87b0*/  HADD2.F32 R63, -RZ, R63.H1_H1 ;  /* 0x3000003fff3f7230 */ /* 0x000fe20000004100 */
[----:B------:R-:W-:Y:S01]  /*87c0*/  F2FP.F16.E4M3.UNPACK_B R84, R84.H1 ;  /* 0x00000054ff54723e */ /* 0x000fe200030006ff */
[--C-:B------:R-:W-:Y:S01]  /*87d0*/  HADD2.F32 R66, -RZ, R67.reuse.H0_H0 ;  /* 0x20000043ff427230 */ /* 0x100fe20000004100 */
[----:B------:R-:W-:Y:S01]  /*87e0*/  UPRMT UR5, UR37, 0x654, UR5 ;  /* 0x0000065425057896 */ /* 0x000fe20008000005 */
[----:B------:R-:W-:Y:S01]  /*87f0*/  HADD2.F32 R67, -RZ, R67.H1_H1 ;  /* 0x30000043ff437230 */ /* 0x000fe20000004100 */
[----:B------:R-:W-:Y:S01]  /*8800*/  F2FP.F16.E4M3.UNPACK_B R85, R85.H1 ;  /* 0x00000055ff55723e */ /* 0x000fe200030006ff */
[--C-:B------:R-:W-:Y:S02]  /*8810*/  HADD2.F32 R70, -RZ, R71.reuse.H0_H0 ;  /* 0x20000047ff467230 */ /* 0x100fe40000004100 */
[C---:B-1----:R-:W-:Y:S01]  /*8820*/  FMUL R4, R47.reuse, R4 ;  /* 0x000000042f047220 */ /* 0x042fe20000400000 */
[C---:B------:R-:W-:Y:S01]  /*8830*/  FMUL R5, R47.reuse, R5 ;  /* 0x000000052f057220 */ /* 0x040fe20000400000 */
[C---:B------:R-:W-:Y:S01]  /*8840*/  FMUL R8, R47.reuse, R8 ;  /* 0x000000082f087220 */ /* 0x040fe20000400000 */
[----:B------:R-:W-:Y:S01]  /*8850*/  FMUL R9, R47, R9 ;  /* 0x000000092f097220 */ /* 0x000fe20000400000 */
[C---:B------:R-:W-:Y:S01]  /*8860*/  FFMA R4, R49.reuse, R0, R4 ;  /* 0x0000000031047223 */ /* 0x040fe20000000004 */
[----:B------:R-:W-:Y:S01]  /*8870*/  SYNCS.ARRIVE.TRANS64.RED.A1T0 RZ, [UR5], RZ ;  /* 0x000000ffffff79a7 */ /* 0x000fe20008100405 */
        /* <DEDUP_REMOVED lines=8> */
[----:B------:R-:W-:Y:S02]  /*8900*/  HADD2.F32 R71, -RZ, R71.H1_H1 ;  /* 0x30000047ff477230 */ /* 0x000fe40000004100 */
[C---:B------:R-:W-:Y:S01]  /*8910*/  FMUL R25, R47.reuse, R30 ;  /* 0x0000001e2f197220 */ /* 0x040fe20000400000 */
[C---:B------:R-:W-:Y:S01]  /*8920*/  FMUL R30, R47.reuse, R35 ;  /* 0x000000232f1e7220 */ /* 0x040fe20000400000 */
[----:B------:R-:W-:Y:S02]  /*8930*/  HADD2.F32 R48, -RZ, R80.H1_H1 ;  /* 0x30000050ff307230 */ /* 0x000fe40000004100 */
[C---:B------:R-:W-:Y:S01]  /*8940*/  FMUL R6, R47.reuse, R6 ;  /* 0x000000062f067220 */ /* 0x040fe20000400000 */
[C---:B------:R-:W-:Y:S01]  /*8950*/  FMUL R7, R47.reuse, R7 ;  /* 0x000000072f077220 */ /* 0x040fe20000400000 */
[--C-:B------:R-:W-:Y:S02]  /*8960*/  HADD2.F32 R52, -RZ, R81.reuse.H0_H0 ;  /* 0x20000051ff347230 */ /* 0x100fe40000004100 */
[----:B------:R-:W-:Y:S01]  /*8970*/  FMUL R10, R47, R10 ;  /* 0x0000000a2f0a7220 */ /* 0x000fe20000400000 */
[C---:B------:R-:W-:Y:S01]  /*8980*/  FFMA R6, R49.reuse, R3, R6 ;  /* 0x0000000331067223 */ /* 0x040fe20000000006 */
[----:B------:R-:W-:Y:S02]  /*8990*/  HADD2.F32 R53, -RZ, R81.H1_H1 ;  /* 0x30000051ff357230 */ /* 0x000fe40000004100 */
[C---:B------:R-:W-:Y:S01]  /*89a0*/  FFMA R7, R49.reuse, R48, R7 ;  /* 0x0000003031077223 */ /* 0x040fe20000000007 */
[C---:B------:R-:W-:Y:S01]  /*89b0*/  FFMA R8, R49.reuse, R50, R8 ;  /* 0x0000003231087223 */ /* 0x040fe20000000008 */
[C---:B------:R-:W-:Y:S01]  /*89c0*/  FFMA R9, R49.reuse, R51, R9 ;  /* 0x0000003331097223 */ /* 0x040fe20000000009 */
[----:B------:R-:W-:Y:S01]  /*89d0*/  FFMA R10, R49, R52, R10 ;  /* 0x00000034310a7223 */ /* 0x000fe2000000000a */
[--C-:B------:R-:W-:Y:S01]  /*89e0*/  HADD2.F32 R48, -RZ, R74.reuse.H0_H0 ;  /* 0x2000004aff307230 */ /* 0x100fe20000004100 */
[----:B------:R-:W-:Y:S01]  /*89f0*/  F2FP.SATFINITE.E4M3.F32.PACK_AB_MERGE_C R77, R7, R6, RZ ;  /* 0x00000006074d723e */ /* 0x000fe200048070ff */
[C---:B------:R-:W-:Y:S01]  /*8a00*/  FMUL R7, R47.reuse, R24 ;  /* 0x000000182f077220 */ /* 0x040fe20000400000 */
[C---:B------:R-:W-:Y:S01]  /*8a10*/  FMUL R24, R47.reuse, R29 ;  /* 0x0000001d2f187220 */ /* 0x040fe20000400000 */
[C---:B------:R-:W-:Y:S01]  /*8a20*/  FMUL R29, R47.reuse, R34 ;  /* 0x000000222f1d7220 */ /* 0x040fe20000400000 */
[----:B------:R-:W-:Y:S02]  /*8a30*/  HADD2.F32 R74, -RZ, R74.H1_H1 ;  /* 0x3000004aff4a7230 */ /* 0x000fe40000004100 */
[C---:B------:R-:W-:Y:S01]  /*8a40*/  FMUL R11, R47.reuse, R11 ;  /* 0x0000000b2f0b7220 */ /* 0x040fe20000400000 */
[--C-:B------:R-:W-:Y:S02]  /*8a50*/  HADD2.F32 R56, -RZ, R82.reuse.H0_H0 ;  /* 0x20000052ff387230 */ /* 0x100fe40000004100 */
[----:B------:R-:W-:Y:S01]  /*8a60*/  FMUL R14, R47, R14 ;  /* 0x0000000e2f0e7220 */ /* 0x000fe20000400000 */
[----:B------:R-:W-:Y:S02]  /*8a70*/  HADD2.F32 R57, -RZ, R82.H1_H1 ;  /* 0x30000052ff397230 */ /* 0x000fe40000004100 */
[C---:B------:R-:W-:Y:S01]  /*8a80*/  FFMA R11, R49.reuse, R53, R11 ;  /* 0x00000035310b7223 */ /* 0x040fe2000000000b */
[----:B------:R-:W-:Y:S01]  /*8a90*/  F2FP.F16.E4M3.UNPACK_B R86, R86.H1 ;  /* 0x00000056ff56723e */ /* 0x000fe200030006ff */
[C---:B------:R-:W-:Y:S01]  /*8aa0*/  FFMA R12, R49.reuse, R54, R12 ;  /* 0x00000036310c7223 */ /* 0x040fe2000000000c */
[C---:B------:R-:W-:Y:S01]  /*8ab0*/  FFMA R13, R49.reuse, R55, R13 ;  /* 0x00000037310d7223 */ /* 0x040fe2000000000d */
[----:B------:R-:W-:Y:S01]  /*8ac0*/  F2FP.F16.E4M3.UNPACK_B R87, R87.H1 ;  /* 0x00000057ff57723e */ /* 0x000fe200030006ff */
[----:B------:R-:W-:Y:S01]  /*8ad0*/  FFMA R14, R49, R56, R14 ;  /* 0x00000038310e7223 */ /* 0x000fe2000000000e */
[----:B------:R-:W-:Y:S01]  /*8ae0*/  F2FP.SATFINITE.E4M3.F32.PACK_AB_MERGE_C R10, R11, R10, RZ ;  /* 0x0000000a0b0a723e */ /* 0x000fe200048070ff */
[C---:B------:R-:W-:Y:S01]  /*8af0*/  FMUL R15, R47.reuse, R15 ;  /* 0x0000000f2f0f7220 */ /* 0x040fe20000400000 */
[--C-:B------:R-:W-:Y:S02]  /*8b00*/  HADD2.F32 R60, -RZ, R83.reuse.H0_H0 ;  /* 0x20000053ff3c7230 */ /* 0x100fe40000004100 */
[----:B------:R-:W-:Y:S01]  /*8b10*/  FMUL R18, R47, R18 ;  /* 0x000000122f127220 */ /* 0x000fe20000400000 */
[----:B------:R-:W-:Y:S02]  /*8b20*/  HADD2.F32 R61, -RZ, R83.H1_H1 ;  /* 0x30000053ff3d7230 */ /* 0x000fe40000004100 */
[----:B------:R-:W-:Y:S01]  /*8b30*/  FFMA R15, R49, R57, R15 ;  /* 0x00000039310f7223 */ /* 0x000fe2000000000f */
[----:B------:R-:W-:Y:S01]  /*8b40*/  IADD3 R45, PT, PT, R45, 0x1, RZ ;  /* 0x000000012d2d7810 */ /* 0x000fe20007ffe0ff */
[C---:B------:R-:W-:Y:S01]  /*8b50*/  FFMA R16, R49.reuse, R58, R16 ;  /* 0x0000003a31107223 */ /* 0x040fe20000000010 */
        /* <DEDUP_REMOVED lines=8> */
[C---:B------:R-:W-:Y:S01]  /*8be0*/  FFMA R0, R49.reuse, R62, R0 ;  /* 0x0000003e31007223 */ /* 0x040fe20000000000 */
[C---:B------:R-:W-:Y:S01]  /*8bf0*/  FFMA R2, R49.reuse, R63, R2 ;  /* 0x0000003f31027223 */ /* 0x040fe20000000002 */
[--C-:B------:R-:W-:Y:S02]  /*8c00*/  HADD2.F32 R68, -RZ, R85.reuse.H0_H0 ;  /* 0x20000055ff447230 */ /* 0x100fe40000004100 */
[----:B------:R-:W-:Y:S01]  /*8c10*/  FFMA R3, R49, R64, R3 ;  /* 0x0000004031037223 */ /* 0x000fe20000000003 */
[----:B------:R-:W-:Y:S02]  /*8c20*/  HADD2.F32 R69, -RZ, R85.H1_H1 ;  /* 0x30000055ff457230 */ /* 0x000fe40000004100 */
[C---:B------:R-:W-:Y:S01]  /*8c30*/  FMUL R21, R47.reuse, R26 ;  /* 0x0000001a2f157220 */ /* 0x040fe20000400000 */
[----:B------:R-:W-:Y:S01]  /*8c40*/  FMUL R22, R47, R27 ;  /* 0x0000001b2f167220 */ /* 0x000fe20000400000 */
[C---:B------:R-:W-:Y:S01]  /*8c50*/  FFMA R6, R49.reuse, R65, R6 ;  /* 0x0000004131067223 */ /* 0x040fe20000000006 */
[----:B------:R-:W-:Y:S01]  /*8c60*/  FFMA R7, R49, R66, R7 ;  /* 0x0000004231077223 */ /* 0x000fe20000000007 */
[----:B------:R-:W-:Y:S01]  /*8c70*/  FMUL R23, R47, R28 ;  /* 0x0000001c2f177220 */ /* 0x000fe20000400000 */
[C---:B------:R-:W-:Y:S01]  /*8c80*/  FFMA R20, R49.reuse, R67, R20 ;  /* 0x0000004331147223 */ /* 0x040fe20000000014 */
[--C-:B------:R-:W-:Y:S02]  /*8c90*/  HADD2.F32 R72, -RZ, R86.reuse.H0_H0 ;  /* 0x20000056ff487230 */ /* 0x100fe40000004100 */
[C---:B------:R-:W-:Y:S01]  /*8ca0*/  FFMA R21, R49.reuse, R68, R21 ;  /* 0x0000004431157223 */ /* 0x040fe20000000015 */
[----:B------:R-:W-:Y:S02]  /*8cb0*/  HADD2.F32 R73, -RZ, R86.H1_H1 ;  /* 0x30000056ff497230 */ /* 0x000fe40000004100 */
[----:B------:R-:W-:Y:S01]  /*8cc0*/  FFMA R22, R49, R69, R22 ;  /* 0x0000004531167223 */ /* 0x000fe20000000016 */
[C---:B------:R-:W-:Y:S01]  /*8cd0*/  FMUL R26, R47.reuse, R31 ;  /* 0x0000001f2f1a7220 */ /* 0x040fe20000400000 */
[----:B------:R-:W-:Y:S01]  /*8ce0*/  FMUL R27, R47, R32 ;  /* 0x000000202f1b7220 */ /* 0x000fe20000400000 */
[----:B------:R-:W-:Y:S01]  /*8cf0*/  FFMA R23, R49, R70, R23 ;  /* 0x0000004631177223 */ /* 0x000fe20000000017 */
[----:B------:R-:W-:Y:S01]  /*8d00*/  FMUL R28, R47, R33 ;  /* 0x000000212f1c7220 */ /* 0x000fe20000400000 */
[C---:B------:R-:W-:Y:S01]  /*8d10*/  FFMA R24, R49.reuse, R71, R24 ;  /* 0x0000004731187223 */ /* 0x040fe20000000018 */
[--C-:B------:R-:W-:Y:S02]  /*8d20*/  HADD2.F32 R75, -RZ, R87.reuse.H0_H0 ;  /* 0x20000057ff4b7230 */ /* 0x100fe40000004100 */
[C---:B------:R-:W-:Y:S01]  /*8d30*/  FFMA R25, R49.reuse, R72, R25 ;  /* 0x0000004831197223 */ /* 0x040fe20000000019 */
[----:B------:R-:W-:Y:S02]  /*8d40*/  HADD2.F32 R76, -RZ, R87.H1_H1 ;  /* 0x30000057ff4c7230 */ /* 0x000fe40000004100 */
[----:B------:R-:W-:Y:S01]  /*8d50*/  FFMA R26, R49, R73, R26 ;  /* 0x00000049311a7223 */ /* 0x000fe2000000001a */
[----:B------:R-:W-:Y:S01]  /*8d60*/  F2FP.SATFINITE.E4M3.F32.PACK_AB_MERGE_C R14, R15, R14, RZ ;  /* 0x0000000e0f0e723e */ /* 0x000fe200048070ff */
[----:B------:R-:W-:Y:S01]  /*8d70*/  FFMA R27, R49, R48, R27 ;  /* 0x00000030311b7223 */ /* 0x000fe2000000001b */
[----:B------:R-:W-:Y:S01]  /*8d80*/  F2FP.SATFINITE.E4M3.F32.PACK_AB_MERGE_C R18, R19, R18, RZ ;  /* 0x000000121312723e */ /* 0x000fe200048070ff */
[C---:B------:R-:W-:Y:S01]  /*8d90*/  FFMA R28, R49.reuse, R74, R28 ;  /* 0x0000004a311c7223 */ /* 0x040fe2000000001c */
[C---:B------:R-:W-:Y:S01]  /*8da0*/  FFMA R29, R49.reuse, R75, R29 ;  /* 0x0000004b311d7223 */ /* 0x040fe2000000001d */
[----:B------:R-:W-:Y:S01]  /*8db0*/  FFMA R30, R49, R76, R30 ;  /* 0x0000004c311e7223 */ /* 0x000fe2000000001e */
[----:B------:R-:W-:Y:S02]  /*8dc0*/  F2FP.SATFINITE.E4M3.F32.PACK_AB_MERGE_C R32, R5, R4, R77 ;  /* 0x000000040520723e */ /* 0x000fe4000480704d */
[----:B------:R-:W-:Y:S02]  /*8dd0*/  F2FP.SATFINITE.E4M3.F32.PACK_AB_MERGE_C R33, R9, R8, R10 ;  /* 0x000000080921723e */ /* 0x000fe4000480700a */
        /* <DEDUP_REMOVED lines=10> */
[----:B------:R-:W-:Y:S05]  /*8e80*/  F2FP.SATFINITE.E4M3.F32.PACK_AB_MERGE_C R7, R28, R27, R29 ;  /* 0x0000001b1c07723e */ /* 0x000fea000480701d */
        /* <DEDUP_REMOVED lines=18> */
.L_x_126:
[----:B------:R-:W-:Y:S05]  /*8fb0*/  BSYNC.RECONVERGENT B0 ;  /* 0x0000000000007941 */ /* 0x000fea0003800200 */
.L_x_125:
[----:B------:R-:W-:Y:S01]  /*8fc0*/  BAR.SYNC.DEFER_BLOCKING 0x1, 0x80 ;  /* 0x0042000000007b1d */ /* 0x000fe20000010000 */
[----:B------:R-:W-:Y:S01]  /*8fd0*/  ISETP.NE.AND P2, PT, R111, RZ, PT ;  /* 0x000000ff6f00720c */ /* 0x000fe20003f45270 */
[----:B------:R-:W-:Y:S01]  /*8fe0*/  IMAD.IADD R14, R43, 0x1, R94 ;  /* 0x000000012b0e7824 */ /* 0x000fe200078e025e */
[----:B------:R-:W-:Y:S01]  /*8ff0*/  ISETP.NE.AND P0, PT, R112, 0x2, PT ;  /* 0x000000027000780c */ /* 0x000fe20003f05270 */
[----:B------:R-:W-:Y:S01]  /*9000*/  IMAD.IADD R15, R44, 0x1, R95 ;  /* 0x000000012c0f7824 */ /* 0x000fe200078e025f */
[----:B------:R-:W-:Y:S02]  /*9010*/  ISETP.NE.AND P1, PT, R45, 0x4, PT ;  /* 0x000000042d00780c */ /* 0x000fe40003f25270 */
[----:B------:R-:W-:Y:S02]  /*9020*/  SEL R2, RZ, 0x1, P0 ;  /* 0x00000001ff027807 */ /* 0x000fe40000000000 */
[----:B------:R-:W-:Y:S02]  /*9030*/  SEL R0, RZ, 0x1, P1 ;  /* 0x00000001ff007807 */ /* 0x000fe40000800000 */
[----:B------:R-:W-:Y:S02]  /*9040*/  LOP3.LUT R106, R106, R2, RZ, 0x3c, !PT ;  /* 0x000000026a6a7212 */ /* 0x000fe400078e3cff */
[----:B------:R-:W-:Y:S02]  /*9050*/  LOP3.LUT R107, R107, R0, RZ, 0x3c, !PT ;  /* 0x000000006b6b7212 */ /* 0x000fe400078e3cff */
[----:B------:R-:W-:Y:S02]  /*9060*/  @P2 R2UR UR36, R103 ;  /* 0x00000000672422ca */ /* 0x000fe400000e0000 */
[----:B------:R-:W-:Y:S02]  /*9070*/  SEL R112, R112, RZ, P0 ;  /* 0x000000ff70707207 */ /* 0x000fe40000000000 */
[----:B------:R-:W-:Y:S01]  /*9080*/  SEL R45, R45, RZ, P1 ;  /* 0x000000ff2d2d7207 */ /* 0x000fe20000800000 */
[----:B------:R-:W-:Y:S10]  /*9090*/  @P2 BRA `(.L_x_127) ;  /* 0xffffffbc00382947 */ /* 0x000ff4000383ffff */
[----:B------:R-:W-:Y:S05]  /*90a0*/  EXIT ;  /* 0x000000000000794d */ /* 0x000fea0003800000 */
.L_x_19:
[----:B--2---:R2:W1:Y:S02]  /*90b0*/  SYNCS.PHASECHK.TRANS64.TRYWAIT P0, [R2+URZ+0x130], R3 ;  /* 0x00013003020075a7 */ /* 0x00446400080011ff */
[----:B-1----:R-:W-:Y:S05]  /*90c0*/  @!P0 NANOSLEEP.SYNCS 0x989680 ;  /* 0x009896800000895d */ /* 0x002fea0003900000 */
[----:B------:R-:W1:Y:S02]  /*90d0*/  @!P0 SYNCS.PHASECHK.TRANS64 P0, [R2+URZ+0x130], R3 ;  /* 0x00013003020085a7 */ /* 0x000e6400080010ff */
[----:B-1----:R-:W-:Y:S05]  /*90e0*/  @!P0 BRA `(.L_x_19) ;  /* 0xfffffffc00f08947 */ /* 0x002fea000383ffff */
[----:B------:R-:W-:Y:S05]  /*90f0*/  BRA `(.L_x_128) ;  /* 0xffffff8400507947 */ /* 0x000fea000383ffff */
.L_x_22:
[----:B-1----:R-:W-:-:S07]  /*9100*/  MOV R2, UR33 ;  /* 0x0000002100027c02 */ /* 0x002fce0008000f00 */
.L_x_129:
[----:B-1----:R1:W2:Y:S02]  /*9110*/  SYNCS.PHASECHK.TRANS64.TRYWAIT P0, [R2+URZ+0x38], R4 ;  /* 0x00003804020075a7 */ /* 0x0022a400080011ff */
[----:B--2---:R-:W-:Y:S05]  /*9120*/  @!P0 NANOSLEEP.SYNCS 0x989680 ;  /* 0x009896800000895d */ /* 0x004fea0003900000 */
[----:B------:R-:W2:Y:S02]  /*9130*/  @!P0 SYNCS.PHASECHK.TRANS64 P0, [R2+URZ+0x38], R4 ;  /* 0x00003804020085a7 */ /* 0x000ea400080010ff */
[----:B--2---:R-:W-:Y:S05]  /*9140*/  @!P0 BRA `(.L_x_129) ;  /* 0xfffffffc00f08947 */ /* 0x004fea000383ffff */
[----:B------:R-:W-:Y:S05]  /*9150*/  BRA `(.L_x_21) ;  /* 0xffffff8400a07947 */ /* 0x000fea000383ffff */
.L_x_28:
[----:B-1----:R-:W-:-:S07]  /*9160*/  MOV R2, UR17 ;  /* 0x0000001100027c02 */ /* 0x002fce0008000f00 */
.L_x_130:
[----:B-1----:R1:W2:Y:S02]  /*9170*/  SYNCS.PHASECHK.TRANS64.TRYWAIT P0, [R2+URZ+0x38], R4 ;  /* 0x00003804020075a7 */ /* 0x0022a400080011ff */
[----:B--2---:R-:W-:Y:S05]  /*9180*/  @!P0 NANOSLEEP.SYNCS 0x989680 ;  /* 0x009896800000895d */ /* 0x004fea0003900000 */
[----:B------:R-:W2:Y:S02]  /*9190*/  @!P0 SYNCS.PHASECHK.TRANS64 P0, [R2+URZ+0x38], R4 ;  /* 0x00003804020085a7 */ /* 0x000ea400080010ff */
[----:B--2---:R-:W-:Y:S05]  /*91a0*/  @!P0 BRA `(.L_x_130) ;  /* 0xfffffffc00f08947 */ /* 0x004fea000383ffff */
[----:B------:R-:W-:Y:S05]  /*91b0*/  BRA `(.L_x_27) ;  /* 0xffffff8800487947 */ /* 0x000fea000383ffff */
.L_x_32:
[----:B-1----:R1:W2:Y:S02]  /*91c0*/  SYNCS.PHASECHK.TRANS64.TRYWAIT P0, [R2+URZ+0xc0], R3 ;  /* 0x0000c003020075a7 */ /* 0x0022a400080011ff */
[----:B--2---:R-:W-:Y:S05]  /*91d0*/  @!P0 NANOSLEEP.SYNCS 0x989680 ;  /* 0x009896800000895d */ /* 0x004fea0003900000 */
[----:B------:R-:W2:Y:S02]  /*91e0*/  @!P0 SYNCS.PHASECHK.TRANS64 P0, [R2+URZ+0xc0], R3 ;  /* 0x0000c003020085a7 */ /* 0x000ea400080010ff */
[----:B--2---:R-:W-:Y:S05]  /*91f0*/  @!P0 BRA `(.L_x_32) ;  /* 0xfffffffc00f08947 */ /* 0x004fea000383ffff */
[----:B------:R-:W-:Y:S05]  /*9200*/  BRA `(.L_x_131) ;  /* 0xffffff8800d87947 */ /* 0x000fea000383ffff */
.L_x_36:
[----:B----4-:R-:W-:-:S07]  /*9210*/  MOV R0, UR5 ;  /* 0x0000000500007c02 */ /* 0x010fce0008000f00 */
.L_x_132:
[----:B-1----:R1:W2:Y:S02]  /*9220*/  SYNCS.PHASECHK.TRANS64.TRYWAIT P0, [R0+URZ], R2 ;  /* 0x00000002000075a7 */ /* 0x0022a400080011ff */
[----:B--2---:R-:W-:Y:S05]  /*9230*/  @!P0 NANOSLEEP.SYNCS 0x989680 ;  /* 0x009896800000895d */ /* 0x004fea0003900000 */
[----:B------:R-:W2:Y:S02]  /*9240*/  @!P0 SYNCS.PHASECHK.TRANS64 P0, [R0+URZ], R2 ;  /* 0x00000002000085a7 */ /* 0x000ea400080010ff */
[----:B--2---:R-:W-:Y:S05]  /*9250*/  @!P0 BRA `(.L_x_132) ;  /* 0xfffffffc00f08947 */ /* 0x004fea000383ffff */
[----:B------:R-:W-:Y:S05]  /*9260*/  BRA `(.L_x_133) ;  /* 0xffffff9000487947 */ /* 0x000fea000383ffff */
.L_x_37:
[----:B----4-:R-:W-:-:S07]  /*9270*/  MOV R0, UR5 ;  /* 0x0000000500007c02 */ /* 0x010fce0008000f00 */
.L_x_134:
[----:B-1----:R1:W2:Y:S02]  /*9280*/  SYNCS.PHASECHK.TRANS64.TRYWAIT P0, [R0+URZ], R3 ;  /* 0x00000003000075a7 */ /* 0x0022a400080011ff */
[----:B--2---:R-:W-:Y:S05]  /*9290*/  @!P0 NANOSLEEP.SYNCS 0x989680 ;  /* 0x009896800000895d */ /* 0x004fea0003900000 */
[----:B------:R-:W2:Y:S02]  /*92a0*/  @!P0 SYNCS.PHASECHK.TRANS64 P0, [R0+URZ], R3 ;  /* 0x00000003000085a7 */ /* 0x000ea400080010ff */
[----:B--2---:R-:W-:Y:S05]  /*92b0*/  @!P0 BRA `(.L_x_134) ;  /* 0xfffffffc00f08947 */ /* 0x004fea000383ffff */
[----:B------:R-:W-:Y:S05]  /*92c0*/  BRA `(.L_x_135) ;  /* 0xffffff9000547947 */ /* 0x000fea000383ffff */
.L_x_38:
[----:B----4-:R-:W-:-:S07]  /*92d0*/  MOV R0, UR5 ;  /* 0x0000000500007c02 */ /* 0x010fce0008000f00 */
.L_x_136:
[----:B-1----:R1:W2:Y:S02]  /*92e0*/  SYNCS.PHASECHK.TRANS64.TRYWAIT P0, [R0+URZ], R3 ;  /* 0x00000003000075a7 */ /* 0x0022a400080011ff */
[----:B--2---:R-:W-:Y:S05]  /*92f0*/  @!P0 NANOSLEEP.SYNCS 0x989680 ;  /* 0x009896800000895d */ /* 0x004fea0003900000 */
[----:B------:R-:W2:Y:S02]  /*9300*/  @!P0 SYNCS.PHASECHK.TRANS64 P0, [R0+URZ], R3 ;  /* 0x00000003000085a7 */ /* 0x000ea400080010ff */
[----:B--2---:R-:W-:Y:S05]  /*9310*/  @!P0 BRA `(.L_x_136) ;  /* 0xfffffffc00f08947 */ /* 0x004fea000383ffff */
[----:B------:R-:W-:Y:S05]  /*9320*/  BRA `(.L_x_137) ;  /* 0xffffff9000607947 */ /* 0x000fea000383ffff */
.L_x_39:
[----:B----4-:R-:W-:-:S07]  /*9330*/  MOV R0, UR5 ;  /* 0x0000000500007c02 */ /* 0x010fce0008000f00 */
.L_x_138:
[----:B-1----:R1:W2:Y:S02]  /*9340*/  SYNCS.PHASECHK.TRANS64.TRYWAIT P0, [R0+URZ], R3 ;  /* 0x00000003000075a7 */ /* 0x0022a400080011ff */
[----:B--2---:R-:W-:Y:S05]  /*9350*/  @!P0 NANOSLEEP.SYNCS 0x989680 ;  /* 0x009896800000895d */ /* 0x004fea0003900000 */
[----:B------:R-:W2:Y:S02]  /*9360*/  @!P0 SYNCS.PHASECHK.TRANS64 P0, [R0+URZ], R3 ;  /* 0x00000003000085a7 */ /* 0x000ea400080010ff */
[----:B--2---:R-:W-:Y:S05]  /*9370*/  @!P0 BRA `(.L_x_138) ;  /* 0xfffffffc00f08947 */ /* 0x004fea000383ffff */
[----:B------:R-:W-:Y:S05]  /*9380*/  BRA `(.L_x_139) ;  /* 0xffffff90006c7947 */ /* 0x000fea000383ffff */
.L_x_40:
[----:B----4-:R-:W-:-:S07]  /*9390*/  MOV R0, UR5 ;  /* 0x0000000500007c02 */ /* 0x010fce0008000f00 */
.L_x_140:
[----:B-1----:R1:W2:Y:S02]  /*93a0*/  SYNCS.PHASECHK.TRANS64.TRYWAIT P0, [R0+URZ], R3 ;  /* 0x00000003000075a7 */ /* 0x0022a400080011ff */
[----:B--2---:R-:W-:Y:S05]  /*93b0*/  @!P0 NANOSLEEP.SYNCS 0x989680 ;  /* 0x009896800000895d */ /* 0x004fea0003900000 */
[----:B------:R-:W2:Y:S02]  /*93c0*/  @!P0 SYNCS.PHASECHK.TRANS64 P0, [R0+URZ], R3 ;  /* 0x00000003000085a7 */ /* 0x000ea400080010ff */
[----:B--2---:R-:W-:Y:S05]  /*93d0*/  @!P0 BRA `(.L_x_140) ;  /* 0xfffffffc00f08947 */ /* 0x004fea000383ffff */
[----:B------:R-:W-:Y:S05]  /*93e0*/  BRA `(.L_x_141) ;  /* 0xffffff9000787947 */ /* 0x000fea000383ffff */
.L_x_41:
[----:B----4-:R-:W-:-:S07]  /*93f0*/  MOV R0, UR5 ;  /* 0x0000000500007c02 */ /* 0x010fce0008000f00 */
.L_x_142:
[----:B-1----:R1:W2:Y:S02]  /*9400*/  SYNCS.PHASECHK.TRANS64.TRYWAIT P0, [R0+URZ], R3 ;  /* 0x00000003000075a7 */ /* 0x0022a400080011ff */
[----:B--2---:R-:W-:Y:S05]  /*9410*/  @!P0 NANOSLEEP.SYNCS 0x989680 ;  /* 0x009896800000895d */ /* 0x004fea0003900000 */
[----:B------:R-:W2:Y:S02]  /*9420*/  @!P0 SYNCS.PHASECHK.TRANS64 P0, [R0+URZ], R3 ;  /* 0x00000003000085a7 */ /* 0x000ea400080010ff */
[----:B--2---:R-:W-:Y:S05]  /*9430*/  @!P0 BRA `(.L_x_142) ;  /* 0xfffffffc00f08947 */ /* 0x004fea000383ffff */
[----:B------:R-:W-:Y:S05]  /*9440*/  BRA `(.L_x_143) ;  /* 0xffffff9000847947 */ /* 0x000fea000383ffff */
.L_x_44:
[----:B-1----:R1:W2:Y:S02]  /*9450*/  SYNCS.PHASECHK.TRANS64.TRYWAIT P0, [R0+URZ+0x120], R4 ;  /* 0x00012004000075a7 */ /* 0x0022a400080011ff */
[----:B--2---:R-:W-:Y:S05]  /*9460*/  @!P0 NANOSLEEP.SYNCS 0x989680 ;  /* 0x009896800000895d */ /* 0x004fea0003900000 */
[----:B------:R-:W2:Y:S02]  /*9470*/  @!P0 SYNCS.PHASECHK.TRANS64 P0, [R0+URZ+0x120], R4 ;  /* 0x00012004000085a7 */ /* 0x000ea400080010ff */
[----:B--2---:R-:W-:Y:S05]  /*9480*/  @!P0 BRA `(.L_x_44) ;  /* 0xfffffffc00f08947 */ /* 0x004fea000383ffff */
[----:B------:R-:W-:Y:S05]  /*9490*/  BRA `(.L_x_144) ;  /* 0xffffff9000e07947 */ /* 0x000fea000383ffff */
.L_x_45:
[----:B------:R-:W-:-:S07]  /*94a0*/  MOV R0, UR5 ;  /* 0x0000000500007c02 */ /* 0x000fce0008000f00 */
.L_x_145:
[----:B-1----:R1:W2:Y:S02]  /*94b0*/  SYNCS.PHASECHK.TRANS64.TRYWAIT P0, [R0+URZ+0xd0], R5 ;  /* 0x0000d005000075a7 */ /* 0x0022a400080011ff */
[----:B--2---:R-:W-:Y:S05]  /*94c0*/  @!P0 NANOSLEEP.SYNCS 0x989680 ;  /* 0x009896800000895d */ /* 0x004fea0003900000 */
[----:B------:R-:W2:Y:S02]  /*94d0*/  @!P0 SYNCS.PHASECHK.TRANS64 P0, [R0+URZ+0xd0], R5 ;  /* 0x0000d005000085a7 */ /* 0x000ea400080010ff */
[----:B--2---:R-:W-:Y:S05]  /*94e0*/  @!P0 BRA `(.L_x_145) ;  /* 0xfffffffc00f08947 */ /* 0x004fea000383ffff */
[----:B------:R-:W-:Y:S05]  /*94f0*/  BRA `(.L_x_146) ;  /* 0xffffff9000f07947 */ /* 0x000fea000383ffff */
.L_x_46:
[----:B-1----:R1:W2:Y:S02]  /*9500*/  SYNCS.PHASECHK.TRANS64.TRYWAIT P1, [R0+URZ+0xc0], R4 ;  /* 0x0000c004000075a7 */ /* 0x0022a400080211ff */
[----:B--2---:R-:W-:Y:S05]  /*9510*/  @!P1 NANOSLEEP.SYNCS 0x989680 ;  /* 0x009896800000995d */ /* 0x004fea0003900000 */
[----:B------:R-:W2:Y:S02]  /*9520*/  @!P1 SYNCS.PHASECHK.TRANS64 P1, [R0+URZ+0xc0], R4 ;  /* 0x0000c004000095a7 */ /* 0x000ea400080210ff */
[----:B--2---:R-:W-:Y:S05]  /*9530*/  @!P1 BRA `(.L_x_46) ;  /* 0xfffffffc00f09947 */ /* 0x004fea000383ffff */
[----:B------:R-:W-:Y:S05]  /*9540*/  BRA `(.L_x_147) ;  /* 0xffffff9400207947 */ /* 0x000fea000383ffff */
.L_x_49:
[----:B------:R-:W-:-:S07]  /*9550*/  MOV R0, UR5 ;  /* 0x0000000500007c02 */ /* 0x000fce0008000f00 */
.L_x_148:
[----:B-1----:R1:W2:Y:S02]  /*9560*/  SYNCS.PHASECHK.TRANS64.TRYWAIT P0, [R0+URZ+0xd0], R2 ;  /* 0x0000d002000075a7 */ /* 0x0022a400080011ff */
[----:B--2---:R-:W-:Y:S05]  /*9570*/  @!P0 NANOSLEEP.SYNCS 0x989680 ;  /* 0x009896800000895d */ /* 0x004fea0003900000 */
[----:B------:R-:W2:Y:S02]  /*9580*/  @!P0 SYNCS.PHASECHK.TRANS64 P0, [R0+URZ+0xd0], R2 ;  /* 0x0000d002000085a7 */ /* 0x000ea400080010ff */
[----:B--2---:R-:W-:Y:S05]  /*9590*/  @!P0 BRA `(.L_x_148) ;  /* 0xfffffffc00f08947 */ /* 0x004fea000383ffff */
[----:B------:R-:W-:Y:S05]  /*95a0*/  BRA `(.L_x_48) ;  /* 0xffffff9400747947 */ /* 0x000fea000383ffff */
.L_x_56:
[----:B-1----:R1:W2:Y:S02]  /*95b0*/  SYNCS.PHASECHK.TRANS64.TRYWAIT P1, [R0+URZ+0xc0], R2 ;  /* 0x0000c002000075a7 */ /* 0x0022a400080211ff */
[----:B--2---:R-:W-:Y:S05]  /*95c0*/  @!P1 NANOSLEEP.SYNCS 0x989680 ;  /* 0x009896800000995d */ /* 0x004fea0003900000 */
[----:B------:R-:W2:Y:S02]  /*95d0*/  @!P1 SYNCS.PHASECHK.TRANS64 P1, [R0+URZ+0xc0], R2 ;  /* 0x0000c002000095a7 */ /* 0x000ea400080210ff */
[----:B--2---:R-:W-:Y:S05]  /*95e0*/  @!P1 BRA `(.L_x_56) ;  /* 0xfffffffc00f09947 */ /* 0x004fea000383ffff */
[----:B------:R-:W-:Y:S05]  /*95f0*/  BRA `(.L_x_149) ;  /* 0xffffff9800cc7947 */ /* 0x000fea000383ffff */
.L_x_57:
[----:B------:R-:W-:-:S07]  /*9600*/  MOV R2, UR9 ;  /* 0x0000000900027c02 */ /* 0x000fce0008000f00 */
.L_x_150:
[----:B-1----:R1:W2:Y:S02]  /*9610*/  SYNCS.PHASECHK.TRANS64.TRYWAIT P0, [R2+URZ+0x100], R0 ;  /* 0x00010000020075a7 */ /* 0x0022a400080011ff */
[----:B--2---:R-:W-:Y:S05]  /*9620*/  @!P0 NANOSLEEP.SYNCS 0x989680 ;  /* 0x009896800000895d */ /* 0x004fea0003900000 */
[----:B------:R-:W2:Y:S02]  /*9630*/  @!P0 SYNCS.PHASECHK.TRANS64 P0, [R2+URZ+0x100], R0 ;  /* 0x00010000020085a7 */ /* 0x000ea400080010ff */
[----:B--2---:R-:W-:Y:S05]  /*9640*/  @!P0 BRA `(.L_x_150) ;  /* 0xfffffffc00f08947 */ /* 0x004fea000383ffff */
[----:B------:R-:W-:Y:S05]  /*9650*/  BRA `(.L_x_151) ;  /* 0xffffff9c00007947 */ /* 0x000fea000383ffff */
.L_x_60:
[----:B------:R-:W-:Y:S07]  /*9660*/  MOV R0, UR7 ;  /* 0x0000000700007c02 */ /* 0x000fee0008000f00 */
.L_x_152:
[----:B-1----:R1:W2:Y:S02]  /*9670*/  SYNCS.PHASECHK.TRANS64.TRYWAIT P0, [R0+URZ], R2 ;  /* 0x00000002000075a7 */ /* 0x0022a400080011ff */
[----:B--2---:R-:W-:Y:S05]  /*9680*/  @!P0 NANOSLEEP.SYNCS 0x989680 ;  /* 0x009896800000895d */ /* 0x004fea0003900000 */
[----:B------:R-:W2:Y:S02]  /*9690*/  @!P0 SYNCS.PHASECHK.TRANS64 P0, [R0+URZ], R2 ;  /* 0x00000002000085a7 */ /* 0x000ea400080010ff */
[----:B--2---:R-:W-:Y:S05]  /*96a0*/  @!P0 BRA `(.L_x_152) ;  /* 0xfffffffc00f08947 */ /* 0x004fea000383ffff */
[----:B------:R-:W-:Y:S05]  /*96b0*/  BRA `(.L_x_59) ;  /* 0xffffff9c00387947 */ /* 0x000fea000383ffff */
.L_x_63:
[----:B------:R-:W-:-:S07]  /*96c0*/  MOV R0, UR5 ;  /* 0x0000000500007c02 */ /* 0x000fce0008000f00 */
.L_x_153:
[----:B--2---:R2:W3:Y:S02]  /*96d0*/  SYNCS.PHASECHK.TRANS64.TRYWAIT P0, [R0+URZ], R2 ;  /* 0x00000002000075a7 */ /* 0x0044e400080011ff */
[----:B---3--:R-:W-:Y:S05]  /*96e0*/  @!P0 NANOSLEEP.SYNCS 0x989680 ;  /* 0x009896800000895d */ /* 0x008fea0003900000 */
[----:B------:R-:W3:Y:S02]  /*96f0*/  @!P0 SYNCS.PHASECHK.TRANS64 P0, [R0+URZ], R2 ;  /* 0x00000002000085a7 */ /* 0x000ee400080010ff */
[----:B---3--:R-:W-:Y:S05]  /*9700*/  @!P0 BRA `(.L_x_153) ;  /* 0xfffffffc00f08947 */ /* 0x008fea000383ffff */
[----:B------:R-:W-:Y:S05]  /*9710*/  BRA `(.L_x_154) ;  /* 0xffffff9c00d87947 */ /* 0x000fea000383ffff */
.L_x_64:
[----:B------:R-:W-:-:S07]  /*9720*/  MOV R0, UR5 ;  /* 0x0000000500007c02 */ /* 0x000fce0008000f00 */
.L_x_155:
[----:B--2---:R2:W3:Y:S02]  /*9730*/  SYNCS.PHASECHK.TRANS64.TRYWAIT P0, [R0+URZ], R3 ;  /* 0x00000003000075a7 */ /* 0x0044e400080011ff */
[----:B---3--:R-:W-:Y:S05]  /*9740*/  @!P0 NANOSLEEP.SYNCS 0x989680 ;  /* 0x009896800000895d */ /* 0x008fea0003900000 */
[----:B------:R-:W3:Y:S02]  /*9750*/  @!P0 SYNCS.PHASECHK.TRANS64 P0, [R0+URZ], R3 ;  /* 0x00000003000085a7 */ /* 0x000ee400080010ff */
[----:B---3--:R-:W-:Y:S05]  /*9760*/  @!P0 BRA `(.L_x_155) ;  /* 0xfffffffc00f08947 */ /* 0x008fea000383ffff */
[----:B------:R-:W-:Y:S05]  /*9770*/  BRA `(.L_x_156) ;  /* 0xffffff9c00e47947 */ /* 0x000fea000383ffff */
.L_x_65:
[----:B------:R-:W-:-:S07]  /*9780*/  MOV R0, UR5 ;  /* 0x0000000500007c02 */ /* 0x000fce0008000f00 */
.L_x_157:
[----:B--2---:R2:W3:Y:S02]  /*9790*/  SYNCS.PHASECHK.TRANS64.TRYWAIT P0, [R0+URZ], R3 ;  /* 0x00000003000075a7 */ /* 0x0044e400080011ff */
[----:B---3--:R-:W-:Y:S05]  /*97a0*/  @!P0 NANOSLEEP.SYNCS 0x989680 ;  /* 0x009896800000895d */ /* 0x008fea0003900000 */
[----:B------:R-:W3:Y:S02]  /*97b0*/  @!P0 SYNCS.PHASECHK.TRANS64 P0, [R0+URZ], R3 ;  /* 0x00000003000085a7 */ /* 0x000ee400080010ff */
[----:B---3--:R-:W-:Y:S05]  /*97c0*/  @!P0 BRA `(.L_x_157) ;  /* 0xfffffffc00f08947 */ /* 0x008fea000383ffff */
[----:B------:R-:W-:Y:S05]  /*97d0*/  BRA `(.L_x_158) ;  /* 0xffffff9c00f07947 */ /* 0x000fea000383ffff */
.L_x_66:
[----:B--2---:R-:W-:-:S07]  /*97e0*/  MOV R0, UR7 ;  /* 0x0000000700007c02 */ /* 0x004fce0008000f00 */
.L_x_159:
[----:B--2---:R2:W3:Y:S02]  /*97f0*/  SYNCS.PHASECHK.TRANS64.TRYWAIT P0, [R0+URZ], R2 ;  /* 0x00000002000075a7 */ /* 0x0044e400080011ff */
[----:B---3--:R-:W-:Y:S05]  /*9800*/  @!P0 NANOSLEEP.SYNCS 0x989680 ;  /* 0x009896800000895d */ /* 0x008fea0003900000 */
[----:B------:R-:W3:Y:S02]  /*9810*/  @!P0 SYNCS.PHASECHK.TRANS64 P0, [R0+URZ], R2 ;  /* 0x00000002000085a7 */ /* 0x000ee400080010ff */
[----:B---3--:R-:W-:Y:S05]  /*9820*/  @!P0 BRA `(.L_x_159) ;  /* 0xfffffffc00f08947 */ /* 0x008fea000383ffff */
[----:B------:R-:W-:Y:S05]  /*9830*/  BRA `(.L_x_160) ;  /* 0xffffff9c00fc7947 */ /* 0x000fea000383ffff */
.L_x_71:
[----:B--2---:R2:W3:Y:S02]  /*9840*/  SYNCS.PHASECHK.TRANS64.TRYWAIT P0, [R0+URZ+0xc0], R2 ;  /* 0x0000c002000075a7 */ /* 0x0044e400080011ff */
[----:B---3--:R-:W-:Y:S05]  /*9850*/  @!P0 NANOSLEEP.SYNCS 0x989680 ;  /* 0x009896800000895d */ /* 0x008fea0003900000 */
[----:B------:R-:W3:Y:S02]  /*9860*/  @!P0 SYNCS.PHASECHK.TRANS64 P0, [R0+URZ+0xc0], R2 ;  /* 0x0000c002000085a7 */ /* 0x000ee400080010ff */
[----:B---3--:R-:W-:Y:S05]  /*9870*/  @!P0 BRA `(.L_x_71) ;  /* 0xfffffffc00f08947 */ /* 0x008fea000383ffff */
[----:B------:R-:W-:Y:S05]  /*9880*/  BRA `(.L_x_161) ;  /* 0xffffffa400087947 */ /* 0x000fea000383ffff */
.L_x_74:
[----:B------:R-:W-:Y:S07]  /*9890*/  MOV R0, UR7 ;  /* 0x0000000700007c02 */ /* 0x000fee0008000f00 */
.L_x_162:
[----:B--2---:R2:W3:Y:S02]  /*98a0*/  SYNCS.PHASECHK.TRANS64.TRYWAIT P0, [R0+URZ+0xb8], R2 ;  /* 0x0000b802000075a7 */ /* 0x0044e400080011ff */
[----:B---3--:R-:W-:Y:S05]  /*98b0*/  @!P0 NANOSLEEP.SYNCS 0x989680 ;  /* 0x009896800000895d */ /* 0x008fea0003900000 */
[----:B------:R-:W3:Y:S02]  /*98c0*/  @!P0 SYNCS.PHASECHK.TRANS64 P0, [R0+URZ+0xb8], R2 ;  /* 0x0000b802000085a7 */ /* 0x000ee400080010ff */
[----:B---3--:R-:W-:Y:S05]  /*98d0*/  @!P0 BRA `(.L_x_162) ;  /* 0xfffffffc00f08947 */ /* 0x008fea000383ffff */
[----:B------:R-:W-:Y:S05]  /*98e0*/  BRA `(.L_x_73) ;  /* 0xffffffa400e87947 */ /* 0x000fea000383ffff */
.L_x_77:
[----:B------:R-:W-:Y:S07]  /*98f0*/  MOV R0, UR7 ;  /* 0x0000000700007c02 */ /* 0x000fee0008000f00 */
.L_x_163:
[----:B-1----:R1:W2:Y:S02]  /*9900*/  SYNCS.PHASECHK.TRANS64.TRYWAIT P0, [R0+URZ+0x90], R14 ;  /* 0x0000900e000075a7 */ /* 0x0022a400080011ff */
[----:B--2---:R-:W-:Y:S05]  /*9910*/  @!P0 NANOSLEEP.SYNCS 0x989680 ;  /* 0x009896800000895d */ /* 0x004fea0003900000 */
[----:B------:R-:W2:Y:S02]  /*9920*/  @!P0 SYNCS.PHASECHK.TRANS64 P0, [R0+URZ+0x90], R14 ;  /* 0x0000900e000085a7 */ /* 0x000ea400080010ff */
[----:B--2---:R-:W-:Y:S05]  /*9930*/  @!P0 BRA `(.L_x_163) ;  /* 0xfffffffc00f08947 */ /* 0x004fea000383ffff */
[----:B------:R-:W-:Y:S05]  /*9940*/  BRA `(.L_x_164) ;  /* 0xffffffa800607947 */ /* 0x000fea000383ffff */
.L_x_78:
[----:B------:R-:W-:Y:S07]  /*9950*/  MOV R0, UR7 ;  /* 0x0000000700007c02 */ /* 0x000fee0008000f00 */
.L_x_165:
[----:B-1----:R1:W2:Y:S02]  /*9960*/  SYNCS.PHASECHK.TRANS64.TRYWAIT P0, [R0+URZ+0x98], R14 ;  /* 0x0000980e000075a7 */ /* 0x0022a400080011ff */
[----:B--2---:R-:W-:Y:S05]  /*9970*/  @!P0 NANOSLEEP.SYNCS 0x989680 ;  /* 0x009896800000895d */ /* 0x004fea0003900000 */
[----:B------:R-:W2:Y:S02]  /*9980*/  @!P0 SYNCS.PHASECHK.TRANS64 P0, [R0+URZ+0x98], R14 ;  /* 0x0000980e000085a7 */ /* 0x000ea400080010ff */
[----:B--2---:R-:W-:Y:S05]  /*9990*/  @!P0 BRA `(.L_x_165) ;  /* 0xfffffffc00f08947 */ /* 0x004fea000383ffff */
[----:B------:R-:W-:Y:S05]  /*99a0*/  BRA `(.L_x_166) ;  /* 0xffffffa800987947 */ /* 0x000fea000383ffff */
.L_x_79:
[----:B------:R-:W-:Y:S07]  /*99b0*/  MOV R0, UR7 ;  /* 0x0000000700007c02 */ /* 0x000fee0008000f00 */
.L_x_167:
[----:B-1----:R1:W2:Y:S02]  /*99c0*/  SYNCS.PHASECHK.TRANS64.TRYWAIT P0, [R0+URZ+0xa0], R14 ;  /* 0x0000a00e000075a7 */ /* 0x0022a400080011ff */
[----:B--2---:R-:W-:Y:S05]  /*99d0*/  @!P0 NANOSLEEP.SYNCS 0x989680 ;  /* 0x009896800000895d */ /* 0x004fea0003900000 */
[----:B------:R-:W2:Y:S02]  /*99e0*/  @!P0 SYNCS.PHASECHK.TRANS64 P0, [R0+URZ+0xa0], R14 ;  /* 0x0000a00e000085a7 */ /* 0x000ea400080010ff */
[----:B--2---:R-:W-:Y:S05]  /*99f0*/  @!P0 BRA `(.L_x_167) ;  /* 0xfffffffc00f08947 */ /* 0x004fea000383ffff */
[----:B------:R-:W-:Y:S05]  /*9a00*/  BRA `(.L_x_168) ;  /* 0xffffffa800dc7947 */ /* 0x000fea000383ffff */
.L_x_80:
[----:B------:R-:W-:Y:S07]  /*9a10*/  MOV R0, UR7 ;  /* 0x0000000700007c02 */ /* 0x000fee0008000f00 */
.L_x_169:
[----:B-1----:R1:W2:Y:S02]  /*9a20*/  SYNCS.PHASECHK.TRANS64.TRYWAIT P0, [R0+URZ+0xa8], R14 ;  /* 0x0000a80e000075a7 */ /* 0x0022a400080011ff */
[----:B--2---:R-:W-:Y:S05]  /*9a30*/  @!P0 NANOSLEEP.SYNCS 0x989680 ;  /* 0x009896800000895d */ /* 0x004fea0003900000 */
[----:B------:R-:W2:Y:S02]  /*9a40*/  @!P0 SYNCS.PHASECHK.TRANS64 P0, [R0+URZ+0xa8], R14 ;  /* 0x0000a80e000085a7 */ /* 0x000ea400080010ff */
[----:B--2---:R-:W-:Y:S05]  /*9a50*/  @!P0 BRA `(.L_x_169) ;  /* 0xfffffffc00f08947 */ /* 0x004fea000383ffff */
[----:B------:R-:W-:Y:S05]  /*9a60*/  BRA `(.L_x_170) ;  /* 0xffffffac00607947 */ /* 0x000fea000383ffff */
.L_x_82:
[----:B------:R-:W-:-:S07]  /*9a70*/  MOV R0, UR7 ;  /* 0x0000000700007c02 */ /* 0x000fce0008000f00 */
.L_x_171:
[----:B-1----:R1:W3:Y:S02]  /*9a80*/  SYNCS.PHASECHK.TRANS64.TRYWAIT P0, [R0+URZ+0x90], R2 ;  /* 0x00009002000075a7 */ /* 0x0022e400080011ff */
[----:B---3--:R-:W-:Y:S05]  /*9a90*/  @!P0 NANOSLEEP.SYNCS 0x989680 ;  /* 0x009896800000895d */ /* 0x008fea0003900000 */
[----:B------:R-:W3:Y:S02]  /*9aa0*/  @!P0 SYNCS.PHASECHK.TRANS64 P0, [R0+URZ+0x90], R2 ;  /* 0x00009002000085a7 */ /* 0x000ee400080010ff */
[----:B---3--:R-:W-:Y:S05]  /*9ab0*/  @!P0 BRA `(.L_x_171) ;  /* 0xfffffffc00f08947 */ /* 0x008fea000383ffff */
[----:B------:R-:W-:Y:S05]  /*9ac0*/  BRA `(.L_x_172) ;  /* 0xffffffac00d07947 */ /* 0x000fea000383ffff */
.L_x_83:
[----:B-1----:R-:W-:-:S07]  /*9ad0*/  MOV R0, UR7 ;  /* 0x0000000700007c02 */ /* 0x002fce0008000f00 */
.L_x_173:
[----:B-1----:R1:W3:Y:S02]  /*9ae0*/  SYNCS.PHASECHK.TRANS64.TRYWAIT P0, [R0+URZ+0x98], R2 ;  /* 0x00009802000075a7 */ /* 0x0022e400080011ff */
[----:B---3--:R-:W-:Y:S05]  /*9af0*/  @!P0 NANOSLEEP.SYNCS 0x989680 ;  /* 0x009896800000895d */ /* 0x008fea0003900000 */
[----:B------:R-:W3:Y:S02]  /*9b00*/  @!P0 SYNCS.PHASECHK.TRANS64 P0, [R0+URZ+0x98], R2 ;  /* 0x00009802000085a7 */ /* 0x000ee400080010ff */
[----:B---3--:R-:W-:Y:S05]  /*9b10*/  @!P0 BRA `(.L_x_173) ;  /* 0xfffffffc00f08947 */ /* 0x008fea000383ffff */
[----:B------:R-:W-:Y:S05]  /*9b20*/  BRA `(.L_x_174) ;  /* 0xffffffac00c07947 */ /* 0x000fea000383ffff */
.L_x_84:
[----:B-1----:R-:W-:-:S07]  /*9b30*/  MOV R0, UR7 ;  /* 0x0000000700007c02 */ /* 0x002fce0008000f00 */
.L_x_175:
[----:B-1----:R1:W3:Y:S02]  /*9b40*/  SYNCS.PHASECHK.TRANS64.TRYWAIT P0, [R0+URZ+0xa0], R2 ;  /* 0x0000a002000075a7 */ /* 0x0022e400080011ff */
[----:B---3--:R-:W-:Y:S05]  /*9b50*/  @!P0 NANOSLEEP.SYNCS 0x989680 ;  /* 0x009896800000895d */ /* 0x008fea0003900000 */
[----:B------:R-:W3:Y:S02]  /*9b60*/  @!P0 SYNCS.PHASECHK.TRANS64 P0, [R0+URZ+0xa0], R2 ;  /* 0x0000a002000085a7 */ /* 0x000ee400080010ff */
[----:B---3--:R-:W-:Y:S05]  /*9b70*/  @!P0 BRA `(.L_x_175) ;  /* 0xfffffffc00f08947 */ /* 0x008fea000383ffff */
[----:B------:R-:W-:Y:S05]  /*9b80*/  BRA `(.L_x_176) ;  /* 0xffffffac00b07947 */ /* 0x000fea000383ffff */
.L_x_86:
[----:B--2---:R2:W4:Y:S02]  /*9b90*/  SYNCS.PHASECHK.TRANS64.TRYWAIT P0, [R0+URZ+0xc0], R2 ;  /* 0x0000c002000075a7 */ /* 0x00452400080011ff */
[----:B----4-:R-:W-:Y:S05]  /*9ba0*/  @!P0 NANOSLEEP.SYNCS 0x989680 ;  /* 0x009896800000895d */ /* 0x010fea0003900000 */
[----:B------:R-:W4:Y:S02]  /*9bb0*/  @!P0 SYNCS.PHASECHK.TRANS64 P0, [R0+URZ+0xc0], R2 ;  /* 0x0000c002000085a7 */ /* 0x000f2400080010ff */
[----:B----4-:R-:W-:Y:S05]  /*9bc0*/  @!P0 BRA `(.L_x_86) ;  /* 0xfffffffc00f08947 */ /* 0x010fea000383ffff */
[----:B------:R-:W-:Y:S05]  /*9bd0*/  BRA `(.L_x_177) ;  /* 0xffffffb0007c7947 */ /* 0x000fea000383ffff */
.L_x_97:
[----:B-1----:R1:W3:Y:S02]  /*9be0*/  SYNCS.PHASECHK.TRANS64.TRYWAIT P1, [R2+URZ+0x70], R0 ;  /* 0x00007000020075a7 */ /* 0x0022e400080211ff */
[----:B---3--:R-:W-:Y:S05]  /*9bf0*/  @!P1 NANOSLEEP.SYNCS 0x989680 ;  /* 0x009896800000995d */ /* 0x008fea0003900000 */
[----:B------:R-:W3:Y:S02]  /*9c00*/  @!P1 SYNCS.PHASECHK.TRANS64 P1, [R2+URZ+0x70], R0 ;  /* 0x00007000020095a7 */ /* 0x000ee400080210ff */
[----:B---3--:R-:W-:Y:S05]  /*9c10*/  @!P1 BRA `(.L_x_97) ;  /* 0xfffffffc00f09947 */ /* 0x008fea000383ffff */
[----:B------:R-:W-:Y:S05]  /*9c20*/  BRA `(.L_x_96) ;  /* 0xffffffbc00947947 */ /* 0x000fea000383ffff */
.L_x_99:
[----:B-1----:R1:W2:Y:S02]  /*9c30*/  SYNCS.PHASECHK.TRANS64.TRYWAIT P0, [R113+URZ+0xe0], R3 ;  /* 0x0000e003710075a7 */ /* 0x0022a400080011ff */
[----:B--2---:R-:W-:Y:S05]  /*9c40*/  @!P0 NANOSLEEP.SYNCS 0x989680 ;  /* 0x009896800000895d */ /* 0x004fea0003900000 */
[----:B------:R-:W2:Y:S02]  /*9c50*/  @!P0 SYNCS.PHASECHK.TRANS64 P0, [R113+URZ+0xe0], R3 ;  /* 0x0000e003710085a7 */ /* 0x000ea400080010ff */
[----:B--2---:R-:W-:Y:S05]  /*9c60*/  @!P0 BRA `(.L_x_99) ;  /* 0xfffffffc00f08947 */ /* 0x004fea000383ffff */
[----:B------:R-:W-:Y:S05]  /*9c70*/  BRA `(.L_x_98) ;  /* 0xffffffbc00e87947 */ /* 0x000fea000383ffff */
.L_x_107:
[----:B--2---:R2:W3:Y:S02]  /*9c80*/  SYNCS.PHASECHK.TRANS64.TRYWAIT P0, [R0+URZ+0x70], R3 ;  /* 0x00007003000075a7 */ /* 0x0044e400080011ff */
[----:B---3--:R-:W-:Y:S05]  /*9c90*/  @!P0 NANOSLEEP.SYNCS 0x989680 ;  /* 0x009896800000895d */ /* 0x008fea0003900000 */
[----:B------:R-:W3:Y:S02]  /*9ca0*/  @!P0 SYNCS.PHASECHK.TRANS64 P0, [R0+URZ+0x70], R3 ;  /* 0x00007003000085a7 */ /* 0x000ee400080010ff */
[----:B---3--:R-:W-:Y:S05]  /*9cb0*/  @!P0 BRA `(.L_x_107) ;  /* 0xfffffffc00f08947 */ /* 0x008fea000383ffff */
[----:B------:R-:W-:Y:S05]  /*9cc0*/  BRA `(.L_x_106) ;  /* 0xffffffc800d87947 */ /* 0x000fea000383ffff */
.L_x_115:
[----:B--2---:R2:W3:Y:S02]  /*9cd0*/  SYNCS.PHASECHK.TRANS64.TRYWAIT P0, [R0+URZ+0x70], R4 ;  /* 0x00007004000075a7 */ /* 0x0044e400080011ff */
[----:B---3--:R-:W-:Y:S05]  /*9ce0*/  @!P0 NANOSLEEP.SYNCS 0x989680 ;  /* 0x009896800000895d */ /* 0x008fea0003900000 */
[----:B------:R-:W3:Y:S02]  /*9cf0*/  @!P0 SYNCS.PHASECHK.TRANS64 P0, [R0+URZ+0x70], R4 ;  /* 0x00007004000085a7 */ /* 0x000ee400080010ff */
[----:B---3--:R-:W-:Y:S05]  /*9d00*/  @!P0 BRA `(.L_x_115) ;  /* 0xfffffffc00f08947 */ /* 0x008fea000383ffff */
[----:B------:R-:W-:Y:S05]  /*9d10*/  BRA `(.L_x_114) ;  /* 0xffffffd8001c7947 */ /* 0x000fea000383ffff */
.L_x_123:
[----:B--2---:R2:W3:Y:S02]  /*9d20*/  SYNCS.PHASECHK.TRANS64.TRYWAIT P0, [R0+URZ+0x70], R4 ;  /* 0x00007004000075a7 */ /* 0x0044e400080011ff */
[----:B---3--:R-:W-:Y:S05]  /*9d30*/  @!P0 NANOSLEEP.SYNCS 0x989680 ;  /* 0x009896800000895d */ /* 0x008fea0003900000 */
[----:B------:R-:W3:Y:S02]  /*9d40*/  @!P0 SYNCS.PHASECHK.TRANS64 P0, [R0+URZ+0x70], R4 ;  /* 0x00007004000085a7 */ /* 0x000ee400080010ff */
[----:B---3--:R-:W-:Y:S05]  /*9d50*/  @!P0 BRA `(.L_x_123) ;  /* 0xfffffffc00f08947 */ /* 0x008fea000383ffff */
[----:B------:R-:W-:Y:S05]  /*9d60*/  BRA `(.L_x_122) ;  /* 0xffffffe4006c7947 */ /* 0x000fea000383ffff */
        .weak           $__internal_0_$__cuda_sm10x_tcgen05_guardrail_trap_col_being_dealloced_not_returned_by_alloc
        .type           $__internal_0_$__cuda_sm10x_tcgen05_guardrail_trap_col_being_dealloced_not_returned_by_alloc,@function
        .size           $__internal_0_$__cuda_sm10x_tcgen05_guardrail_trap_col_being_dealloced_not_returned_by_alloc,($__internal_1_$__cuda_sm10x_tcgen05_guardrail_trap_phase_invalid_during_alloc - $__internal_0_$__cuda_sm10x_tcgen05_guardrail_trap_col_being_dealloced_not_returned_by_alloc)
$__internal_0_$__cuda_sm10x_tcgen05_guardrail_trap_col_being_dealloced_not_returned_by_alloc:
[----:B------:R-:W-:Y:S05]  /*9d70*/  BPT.TRAP 0x1 ;  /* 0x000000040000795c */ /* 0x000fea0000300000 */
[----:B------:R-:W-:-:S04]  /*9d80*/  HFMA2 R3, -RZ, RZ, 0, 0 ;  /* 0x00000000ff037431 */ /* 0x000fc800000001ff */
[----:B------:R-:W-:Y:S05]  /*9d90*/  RET.REL.NODEC R2 `(_ZN7cutlass13device_kernelINS_4gemm6kernel13GemmUniversalIN4cute5tupleIJiiiiEEENS1_10collective13CollectiveMmaINS1_35MainloopSm100TmaUmmaWarpSpecializedILi7ELi2ELi4ENS5_IJNS4_1CILi1EEESB_SB_EEEEENS5_IJNSA_ILi64EEENSA_ILi256EEENSA_ILi32EEEEEENS_12float_e4m3_tENS5_IJlSB_lEEESI_SJ_NS4_8TiledMMAINS4_8MMA_AtomIJNS4_10MMA_TraitsINS4_19SM100_MMA_F8F6F4_SSEJSI_SI_fSE_SF_NS4_17integral_constantINS4_4UMMA5MajorELSQ_0EEESR_NSO_INSP_7ScaleInELSS_0EEEST_EEEEEENS4_6LayoutISC_NS5_IJNSA_ILi0EEESX_SX_EEEEENS5_IJNS4_10UnderscoreES10_S10_EEEEENS4_13SM90_TMA_LOADENS4_14ComposedLayoutINS4_7SwizzleILi1ELi4ELi3EEENS4_18smem_ptr_flag_bitsILi8EEENSW_INS5_IJNSA_ILi8EEESG_EEENS5_IJSG_SB_EEEEEEEvNS4_8identityES13_S1D_vS1E_EENS_8epilogue10collective18CollectiveEpilogueINS1G_23Sm100TmaWarpSpecializedILi4ELi2ELi32ELb0ELb0EEEJSH_NS5_IJNSW_ISE_SB_EES1L_EEESI_SJ_SI_SJ_NS1G_6fusion15FusionCallbacksIS1K_NS1N_17LinearCombinationISI_fSI_fLNS_15FloatRoundStyleE2EEESH_S1M_JEEENS4_5SM1004TMEM4LOAD26SM100_TMEM_LOAD_16dp32b32xES13_NS14_INS15_ILi2ELi4ELi3EEES18_NSW_INS5_IJS19_SE_EEENS5_IJSE_SB_EEEEEEENS4_39AutoVectorizingCopyWithAssumedAlignmentILi128EEENS4_14SM90_TMA_STOREES21_S23_S23_EEEvvEEEEvNT_6ParamsE) ;  /* 0xffffff6002987950 */ /* 0x000fea0003c3ffff */
        .weak           $__internal_1_$__cuda_sm10x_tcgen05_guardrail_trap_phase_invalid_during_alloc
        .type           $__internal_1_$__cuda_sm10x_tcgen05_guardrail_trap_phase_invalid_during_alloc,@function
        .size           $__internal_1_$__cuda_sm10x_tcgen05_guardrail_trap_phase_invalid_during_alloc,($__internal_2_$__cuda_sm10x_tcgen05_guardrail_trap_unallocated_columns_being_dealloced - $__internal_1_$__cuda_sm10x_tcgen05_guardrail_trap_phase_invalid_during_alloc)
$__internal_1_$__cuda_sm10x_tcgen05_guardrail_trap_phase_invalid_during_alloc:
[----:B------:R-:W-:Y:S05]  /*9da0*/  BPT.TRAP 0x1 ;  /* 0x000000040000795c */ /* 0x000fea0000300000 */
[----:B------:R-:W-:-:S04]  /*9db0*/  MOV R3, 0x0 ;  /* 0x0000000000037802 */ /* 0x000fc80000000f00 */
[----:B------:R-:W-:Y:S05]  /*9dc0*/  RET.REL.NODEC R2 `(_ZN7cutlass13device_kernelINS_4gemm6kernel13GemmUniversalIN4cute5tupleIJiiiiEEENS1_10collective13CollectiveMmaINS1_35MainloopSm100TmaUmmaWarpSpecializedILi7ELi2ELi4ENS5_IJNS4_1CILi1EEESB_SB_EEEEENS5_IJNSA_ILi64EEENSA_ILi256EEENSA_ILi32EEEEEENS_12float_e4m3_tENS5_IJlSB_lEEESI_SJ_NS4_8TiledMMAINS4_8MMA_AtomIJNS4_10MMA_TraitsINS4_19SM100_MMA_F8F6F4_SSEJSI_SI_fSE_SF_NS4_17integral_constantINS4_4UMMA5MajorELSQ_0EEESR_NSO_INSP_7ScaleInELSS_0EEEST_EEEEEENS4_6LayoutISC_NS5_IJNSA_ILi0EEESX_SX_EEEEENS5_IJNS4_10UnderscoreES10_S10_EEEEENS4_13SM90_TMA_LOADENS4_14ComposedLayoutINS4_7SwizzleILi1ELi4ELi3EEENS4_18smem_ptr_flag_bitsILi8EEENSW_INS5_IJNSA_ILi8EEESG_EEENS5_IJSG_SB_EEEEEEEvNS4_8identityES13_S1D_vS1E_EENS_8epilogue10collective18CollectiveEpilogueINS1G_23Sm100TmaWarpSpecializedILi4ELi2ELi32ELb0ELb0EEEJSH_NS5_IJNSW_ISE_SB_EES1L_EEESI_SJ_SI_SJ_NS1G_6fusion15FusionCallbacksIS1K_NS1N_17LinearCombinationISI_fSI_fLNS_15FloatRoundStyleE2EEESH_S1M_JEEENS4_5SM1004TMEM4LOAD26SM100_TMEM_LOAD_16dp32b32xES13_NS14_INS15_ILi2ELi4ELi3EEES18_NSW_INS5_IJS19_SE_EEENS5_IJSE_SB_EEEEEEENS4_39AutoVectorizingCopyWithAssumedAlignmentILi128EEENS4_14SM90_TMA_STOREES21_S23_S23_EEEvvEEEEvNT_6ParamsE) ;  /* 0xffffff60028c7950 */ /* 0x000fea0003c3ffff */
        .weak           $__internal_2_$__cuda_sm10x_tcgen05_guardrail_trap_unallocated_columns_being_dealloced
        .type           $__internal_2_$__cuda_sm10x_tcgen05_guardrail_trap_unallocated_columns_being_dealloced,@function
        .size           $__internal_2_$__cuda_sm10x_tcgen05_guardrail_trap_unallocated_columns_being_dealloced,(.L_x_179 - $__internal_2_$__cuda_sm10x_tcgen05_guardrail_trap_unallocated_columns_being_dealloced)
$__internal_2_$__cuda_sm10x_tcgen05_guardrail_trap_unallocated_columns_being_dealloced:
[----:B------:R-:W-:Y:S05]  /*9dd0*/  BPT.TRAP 0x1 ;  /* 0x000000040000795c */ /* 0x000fea0000300000 */
[----:B------:R-:W-:-:S04]  /*9de0*/  HFMA2 R3, -RZ, RZ, 0, 0 ;  /* 0x00000000ff037431 */ /* 0x000fc800000001ff */
[----:B------:R-:W-:Y:S05]  /*9df0*/  RET.REL.NODEC R2 `(_ZN7cutlass13device_kernelINS_4gemm6kernel13GemmUniversalIN4cute5tupleIJiiiiEEENS1_10collective13CollectiveMmaINS1_35MainloopSm100TmaUmmaWarpSpecializedILi7ELi2ELi4ENS5_IJNS4_1CILi1EEESB_SB_EEEEENS5_IJNSA_ILi64EEENSA_ILi256EEENSA_ILi32EEEEEENS_12float_e4m3_tENS5_IJlSB_lEEESI_SJ_NS4_8TiledMMAINS4_8MMA_AtomIJNS4_10MMA_TraitsINS4_19SM100_MMA_F8F6F4_SSEJSI_SI_fSE_SF_NS4_17integral_constantINS4_4UMMA5MajorELSQ_0EEESR_NSO_INSP_7ScaleInELSS_0EEEST_EEEEEENS4_6LayoutISC_NS5_IJNSA_ILi0EEESX_SX_EEEEENS5_IJNS4_10UnderscoreES10_S10_EEEEENS4_13SM90_TMA_LOADENS4_14ComposedLayoutINS4_7SwizzleILi1ELi4ELi3EEENS4_18smem_ptr_flag_bitsILi8EEENSW_INS5_IJNSA_ILi8EEESG_EEENS5_IJSG_SB_EEEEEEEvNS4_8identityES13_S1D_vS1E_EENS_8epilogue10collective18CollectiveEpilogueINS1G_23Sm100TmaWarpSpecializedILi4ELi2ELi32ELb0ELb0EEEJSH_NS5_IJNSW_ISE_SB_EES1L_EEESI_SJ_SI_SJ_NS1G_6fusion15FusionCallbacksIS1K_NS1N_17LinearCombinationISI_fSI_fLNS_15FloatRoundStyleE2EEESH_S1M_JEEENS4_5SM1004TMEM4LOAD26SM100_TMEM_LOAD_16dp32b32xES13_NS14_INS15_ILi2ELi4ELi3EEES18_NSW_INS5_IJS19_SE_EEENS5_IJSE_SB_EEEEEEENS4_39AutoVectorizingCopyWithAssumedAlignmentILi128EEENS4_14SM90_TMA_STOREES21_S23_S23_EEEvvEEEEvNT_6ParamsE) ;  /* 0xffffff6002807950 */ /* 0x000fea0003c3ffff */
.L_x_178:
[----:B------:R-:W-:-:S00]  /*9e00*/  BRA `(.L_x_178) ;  /* 0xfffffffc00fc7947 */ /* 0x000fc0000383ffff */
[----:B------:R-:W-:-:S00]  /*9e10*/  NOP ;  /* 0x0000000000007918 */ /* 0x000fc00000000000 */
        /* <DEDUP_REMOVED lines=14> */
.L_x_179:


//--------------------- .nv.global.init           --------------------------
	.section	.nv.global.init,"aw",@progbits
.nv.global.init:
	.type		$str$27,@object
	.size		$str$27,($str$28 - $str$27)
$str$27:
        /*0000*/ 	.byte	0x28, 0x61, 0x64, 0x64, 0x72, 0x65, 0x73, 0x73, 0x20, 0x26, 0x20, 0x6d, 0x61, 0x73, 0x6b, 0x29
        /*0010*/ 	.byte	0x20, 0x3d, 0x3d, 0x20, 0x30, 0x00
	.type		$str$28,@object
	.size		$str$28,($str$26 - $str$28)
$str$28:
        /*0016*/ 	.byte	0x2f, 0x74, 0x6d, 0x70, 0x2f, 0x63, 0x75, 0x74, 0x6c, 0x61, 0x73, 0x73, 0x5f, 0x73, 0x77, 0x65
        /*0026*/ 	.byte	0x65, 0x70, 0x5f, 0x73, 0x72, 0x63, 0x2f, 0x69, 0x6e, 0x63, 0x6c, 0x75, 0x64, 0x65, 0x2f, 0x63
        /*0036*/ 	.byte	0x75, 0x74, 0x65, 0x2f, 0x70, 0x6f, 0x69, 0x6e, 0x74, 0x65, 0x72, 0x5f, 0x66, 0x6c, 0x61, 0x67
        /*0046*/ 	.byte	0x67, 0x65, 0x64, 0x2e, 0x68, 0x70, 0x70, 0x00
	.type		$str$26,@object
	.size		$str$26,($str$25 - $str$26)
$str$26:
        /*004e*/ 	.byte	0x2f, 0x74, 0x6d, 0x70, 0x2f, 0x63, 0x75, 0x74, 0x6c, 0x61, 0x73, 0x73, 0x5f, 0x73, 0x77, 0x65
        /*005e*/ 	.byte	0x65, 0x70, 0x5f, 0x73, 0x72, 0x63, 0x2f, 0x69, 0x6e, 0x63, 0x6c, 0x75, 0x64, 0x65, 0x2f, 0x63
        /*006e*/ 	.byte	0x75, 0x74, 0x65, 0x2f, 0x61, 0x74, 0x6f, 0x6d, 0x2f, 0x63, 0x6f, 0x70, 0x79, 0x5f, 0x74, 0x72
        /*007e*/ 	.byte	0x61, 0x69, 0x74, 0x73, 0x5f, 0x73, 0x6d, 0x31, 0x30, 0x30, 0x2e, 0x68, 0x70, 0x70, 0x00
	.type		$str$25,@object
	.size		$str$25,(__unnamed_1 - $str$25)
$str$25:
        /*008d*/ 	.byte	0x28, 0x28, 0x75, 0x69, 0x6e, 0x74, 0x33, 0x32, 0x5f, 0x74, 0x28, 0x74, 0x68, 0x72, 0x65, 0x61
        /*009d*/ 	.byte	0x64, 0x49, 0x64, 0x78, 0x2e, 0x78, 0x29, 0x20, 0x2f, 0x20, 0x33, 0x32, 0x29, 0x20, 0x25, 0x20
        /*00ad*/ 	.byte	0x34, 0x29, 0x20, 0x3d, 0x3d, 0x20, 0x28, 0x28, 0x28, 0x74, 0x6d, 0x65, 0x6d, 0x5f, 0x61, 0x64
        /*00bd*/ 	.byte	0x64, 0x72, 0x20, 0x3e, 0x3e, 0x20, 0x31, 0x36, 0x29, 0x20, 0x2f, 0x20, 0x33, 0x32, 0x29, 0x20
        /*00cd*/ 	.byte	0x25, 0x20, 0x34, 0x29, 0x00
	.type		__unnamed_1,@object
	.size		__unnamed_1,(__unnamed_2 - __unnamed_1)
__unnamed_1:
        /*00d2*/ 	.byte	0x61, 0x75, 0x74, 0x6f, 0x20, 0x63, 0x75, 0x74, 0x65, 0x3a, 0x3a, 0x61, 0x73, 0x5f, 0x70, 0x6f
        /* <DEDUP_REMOVED lines=24> */
        /*0262*/ 	.byte	0x3c, 0x34, 0x30, 0x39, 0x36, 0x3e, 0x3e, 0x3e, 0x3e, 0x5d, 0x00
	.type		__unnamed_2,@object
	.size		__unnamed_2,(__unnamed_3 - __unnamed_2)
__unnamed_2:
        /* <DEDUP_REMOVED lines=26> */
	.type		__unnamed_3,@object
	.size		__unnamed_3,(.L_3 - __unnamed_3)
__unnamed_3:
        /* <DEDUP_REMOVED lines=40> */
        /*0688*/ 	.byte	0x74, 0x65, 0x3a, 0x3a, 0x43, 0x3c, 0x30, 0x3e, 0x3e, 0x3e, 0x3e, 0x5d, 0x00
.L_3:


//--------------------- .nv.shared._ZN7cutlass13device_kernelINS_4gemm6kernel13GemmUniversalIN4cute5tupleIJiiiiEEENS1_10collective13CollectiveMmaINS1_35MainloopSm100TmaUmmaWarpSpecializedILi7ELi2ELi4ENS5_IJNS4_1CILi1EEESB_SB_EEEEENS5_IJNSA_ILi64EEENSA_ILi256EEENSA_ILi32EEEEEENS_12float_e4m3_tENS5_IJlSB_lEEESI_SJ_NS4_8TiledMMAINS4_8MMA_AtomIJNS4_10MMA_TraitsINS4_19SM100_MMA_F8F6F4_SSEJSI_SI_fSE_SF_NS4_17integral_constantINS4_4UMMA5MajorELSQ_0EEESR_NSO_INSP_7ScaleInELSS_0EEEST_EEEEEENS4_6LayoutISC_NS5_IJNSA_ILi0EEESX_SX_EEEEENS5_IJNS4_10UnderscoreES10_S10_EEEEENS4_13SM90_TMA_LOADENS4_14ComposedLayoutINS4_7SwizzleILi1ELi4ELi3EEENS4_18smem_ptr_flag_bitsILi8EEENSW_INS5_IJNSA_ILi8EEESG_EEENS5_IJSG_SB_EEEEEEEvNS4_8identityES13_S1D_vS1E_EENS_8epilogue10collective18CollectiveEpilogueINS1G_23Sm100TmaWarpSpecializedILi4ELi2ELi32ELb0ELb0EEEJSH_NS5_IJNSW_ISE_SB_EES1L_EEESI_SJ_SI_SJ_NS1G_6fusion15FusionCallbacksIS1K_NS1N_17LinearCombinationISI_fSI_fLNS_15FloatRoundStyleE2EEESH_S1M_JEEENS4_5SM1004TMEM4LOAD26SM100_TMEM_LOAD_16dp32b32xES13_NS14_INS15_ILi2ELi4ELi3EEES18_NSW_INS5_IJS19_SE_EEENS5_IJSE_SB_EEEEEEENS4_39AutoVectorizingCopyWithAssumedAlignmentILi128EEENS4_14SM90_TMA_STOREES21_S23_S23_EEEvvEEEEvNT_6ParamsE --------------------------
	.section	.nv.shared._ZN7cutlass13device_kernelINS_4gemm6kernel13GemmUniversalIN4cute5tupleIJiiiiEEENS1_10collective13CollectiveMmaINS1_35MainloopSm100TmaUmmaWarpSpecializedILi7ELi2ELi4ENS5_IJNS4_1CILi1EEESB_SB_EEEEENS5_IJNSA_ILi64EEENSA_ILi256EEENSA_ILi32EEEEEENS_12float_e4m3_tENS5_IJlSB_lEEESI_SJ_NS4_8TiledMMAINS4_8MMA_AtomIJNS4_10MMA_TraitsINS4_19SM100_MMA_F8F6F4_SSEJSI_SI_fSE_SF_NS4_17integral_constantINS4_4UMMA5MajorELSQ_0EEESR_NSO_INSP_7ScaleInELSS_0EEEST_EEEEEENS4_6LayoutISC_NS5_IJNSA_ILi0EEESX_SX_EEEEENS5_IJNS4_10UnderscoreES10_S10_EEEEENS4_13SM90_TMA_LOADENS4_14ComposedLayoutINS4_7SwizzleILi1ELi4ELi3EEENS4_18smem_ptr_flag_bitsILi8EEENSW_INS5_IJNSA_ILi8EEESG_EEENS5_IJSG_SB_EEEEEEEvNS4_8identityES13_S1D_vS1E_EENS_8epilogue10collective18CollectiveEpilogueINS1G_23Sm100TmaWarpSpecializedILi4ELi2ELi32ELb0ELb0EEEJSH_NS5_IJNSW_ISE_SB_EES1L_EEESI_SJ_SI_SJ_NS1G_6fusion15FusionCallbacksIS1K_NS1N_17LinearCombinationISI_fSI_fLNS_15FloatRoundStyleE2EEESH_S1M_JEEENS4_5SM1004TMEM4LOAD26SM100_TMEM_LOAD_16dp32b32xES13_NS14_INS15_ILi2ELi4ELi3EEES18_NSW_INS5_IJS19_SE_EEENS5_IJSE_SB_EEEEEEENS4_39AutoVectorizingCopyWithAssumedAlignmentILi128EEENS4_14SM90_TMA_STOREES21_S23_S23_EEEvvEEEEvNT_6ParamsE,"aw",@nobits
	.sectionflags	@""
	.align	16
	.zero		1024


//--------------------- .nv.shared.reserved.0     --------------------------
	.section	.nv.shared.reserved.0,"aw",@nobits
	.weak		__nv_reservedSMEM_offset_0_alias
	.size		__nv_reservedSMEM_offset_0_alias, 0, 64
	.other		__nv_reservedSMEM_offset_0_alias,@"STO_CUDA_RESERVED_SHARED STV_DEFAULT"
__nv_reservedSMEM_offset_0_alias:
	.zero		0
.nv.shared.reserved.0:
	.zero		64
	.weak		__nv_reservedSMEM_tcgen05_partition
	.type		__nv_reservedSMEM_tcgen05_partition,@object
	.size		__nv_reservedSMEM_tcgen05_partition,(.L_0 - __nv_reservedSMEM_tcgen05_partition)
__nv_reservedSMEM_tcgen05_partition:
	.zero		32
.L_0:


//--------------------- .nv.global                --------------------------
	.section	.nv.global,"aw",@nobits
.nv.global:
	.type		_ZN40_INTERNAL_f6eed2f0_4_k_cu_29840edf_275804cute1_E,@object
	.size		_ZN40_INTERNAL_f6eed2f0_4_k_cu_29840edf_275804cute1_E,(_ZN40_INTERNAL_f6eed2f0_4_k_cu_29840edf_275804cuda3std3__45__cpo6cbeginE - _ZN40_INTERNAL_f6eed2f0_4_k_cu_29840edf_275804cute1_E)
_ZN40_INTERNAL_f6eed2f0_4_k_cu_29840edf_275804cute1_E:
	.zero		1
	.type		_ZN40_INTERNAL_f6eed2f0_4_k_cu_29840edf_275804cuda3std3__45__cpo6cbeginE,@object
	.size		_ZN40_INTERNAL_f6eed2f0_4_k_cu_29840edf_275804cuda3std3__45__cpo6cbeginE,(_ZN40_INTERNAL_f6eed2f0_4_k_cu_29840edf_275804cuda3std3__48in_placeE - _ZN40_INTERNAL_f6eed2f0_4_k_cu_29840edf_275804cuda3std3__45__cpo6cbeginE)
_ZN40_INTERNAL_f6eed2f0_4_k_cu_29840edf_275804cuda3std3__45__cpo6cbeginE:
	.zero		1
	.type		_ZN40_INTERNAL_f6eed2f0_4_k_cu_29840edf_275804cuda3std3__48in_placeE,@object
	.size		_ZN40_INTERNAL_f6eed2f0_4_k_cu_29840edf_275804cuda3std3__48in_placeE,(_ZN40_INTERNAL_f6eed2f0_4_k_cu_29840edf_275804cuda3std6ranges3__45__cpo9iter_moveE - _ZN40_INTERNAL_f6eed2f0_4_k_cu_29840edf_275804cuda3std3__48in_placeE)
_ZN40_INTERNAL_f6eed2f0_4_k_cu_29840edf_275804cuda3std3__48in_placeE:
	.zero		1
	.type		_ZN40_INTERNAL_f6eed2f0_4_k_cu_29840edf_275804cuda3std6ranges3__45__cpo9iter_moveE,@object
	.size		_ZN40_INTERNAL_f6eed2f0_4_k_cu_29840edf_275804cuda3std6ranges3__45__cpo9iter_moveE,(_ZN40_INTERNAL_f6eed2f0_4_k_cu_29840edf_275804cuda3std3__45__cpo5beginE - _ZN40_INTERNAL_f6eed2f0_4_k_cu_29840edf_275804cuda3std6ranges3__45__cpo9iter_moveE)
_ZN40_INTERNAL_f6eed2f0_4_k_cu_29840edf_275804cuda3std6ranges3__45__cpo9iter_moveE:
	.zero		1
	.type		_ZN40_INTERNAL_f6eed2f0_4_k_cu_29840edf_275804cuda3std3__45__cpo5beginE,@object
	.size		_ZN40_INTERNAL_f6eed2f0_4_k_cu_29840edf_275804cuda3std3__45__cpo5beginE,(_ZN40_INTERNAL_f6eed2f0_4_k_cu_29840edf_275804cuda3std3__442_GLOBAL__N__f6eed2f0_4_k_cu_29840edf_275806ignoreE - _ZN40_INTERNAL_f6eed2f0_4_k_cu_29840edf_275804cuda3std3__45__cpo5beginE)
_ZN40_INTERNAL_f6eed2f0_4_k_cu_29840edf_275804cuda3std3__45__cpo5beginE:
	.zero		1
	.type		_ZN40_INTERNAL_f6eed2f0_4_k_cu_29840edf_275804cuda3std3__442_GLOBAL__N__f6eed2f0_4_k_cu_29840edf_275806ignoreE,@object
	.size		_ZN40_INTERNAL_f6eed2f0_4_k_cu_29840edf_275804cuda3std3__442_GLOBAL__N__f6eed2f0_4_k_cu_29840edf_275806ignoreE,(_ZN40_INTERNAL_f6eed2f0_4_k_cu_29840edf_275804cute7productE - _ZN40_INTERNAL_f6eed2f0_4_k_cu_29840edf_275804cuda3std3__442_GLOBAL__N__f6eed2f0_4_k_cu_29840edf_275806ignoreE)
_ZN40_INTERNAL_f6eed2f0_4_k_cu_29840edf_275804cuda3std3__442_GLOBAL__N__f6eed2f0_4_k_cu_29840edf_275806ignoreE:
	.zero		1
	.type		_ZN40_INTERNAL_f6eed2f0_4_k_cu_29840edf_275804cute7productE,@object
	.size		_ZN40_INTERNAL_f6eed2f0_4_k_cu_29840edf_275804cute7productE,(_ZN40_INTERNAL_f6eed2f0_4_k_cu_29840edf_275804cuda3std3__45__cpo3endE - _ZN40_INTERNAL_f6eed2f0_4_k_cu_29840edf_275804cute7productE)
_ZN40_INTERNAL_f6eed2f0_4_k_cu_29840edf_275804cute7productE:
	.zero		1
	.type		_ZN40_INTERNAL_f6eed2f0_4_k_cu_29840edf_275804cuda3std3__45__cpo3endE,@object
	.size		_ZN40_INTERNAL_f6eed2f0_4_k_cu_29840edf_275804cuda3std3__45__cpo3endE,(_ZN40_INTERNAL_f6eed2f0_4_k_cu_29840edf_275804cuda3std3__419piecewise_constructE - _ZN40_INTERNAL_f6eed2f0_4_k_cu_29840edf_275804cuda3std3__45__cpo3endE)
_ZN40_INTERNAL_f6eed2f0_4_k_cu_29840edf_275804cuda3std3__45__cpo3endE:
	.zero		1
	.type		_ZN40_INTERNAL_f6eed2f0_4_k_cu_29840edf_275804cuda3std3__419piecewise_constructE,@object
	.size		_ZN40_INTERNAL_f6eed2f0_4_k_cu_29840edf_275804cuda3std3__419piecewise_constructE,(_ZN40_INTERNAL_f6eed2f0_4_k_cu_29840edf_275804cuda3std3__45__cpo4cendE - _ZN40_INTERNAL_f6eed2f0_4_k_cu_29840edf_275804cuda3std3__419piecewise_constructE)
_ZN40_INTERNAL_f6eed2f0_4_k_cu_29840edf_275804cuda3std3__419piecewise_constructE:
	.zero		1
	.type		_ZN40_INTERNAL_f6eed2f0_4_k_cu_29840edf_275804cuda3std3__45__cpo4cendE,@object
	.size		_ZN40_INTERNAL_f6eed2f0_4_k_cu_29840edf_275804cuda3std3__45__cpo4cendE,(_ZN40_INTERNAL_f6eed2f0_4_k_cu_29840edf_275804cuda3std6ranges3__45__cpo4swapE - _ZN40_INTERNAL_f6eed2f0_4_k_cu_29840edf_275804cuda3std3__45__cpo4cendE)
_ZN40_INTERNAL_f6eed2f0_4_k_cu_29840edf_275804cuda3std3__45__cpo4cendE:
	.zero		1
	.type		_ZN40_INTERNAL_f6eed2f0_4_k_cu_29840edf_275804cuda3std6ranges3__45__cpo4swapE,@object
	.size		_ZN40_INTERNAL_f6eed2f0_4_k_cu_29840edf_275804cuda3std6ranges3__45__cpo4swapE,(.L_11 - _ZN40_INTERNAL_f6eed2f0_4_k_cu_29840edf_275804cuda3std6ranges3__45__cpo4swapE)
_ZN40_INTERNAL_f6eed2f0_4_k_cu_29840edf_275804cuda3std6ranges3__45__cpo4swapE:
	.zero		1
.L_11:


//--------------------- .nv.constant0._ZN7cutlass13device_kernelINS_4gemm6kernel13GemmUniversalIN4cute5tupleIJiiiiEEENS1_10collective13CollectiveMmaINS1_35MainloopSm100TmaUmmaWarpSpecializedILi7ELi2ELi4ENS5_IJNS4_1CILi1EEESB_SB_EEEEENS5_IJNSA_ILi64EEENSA_ILi256EEENSA_ILi32EEEEEENS_12float_e4m3_tENS5_IJlSB_lEEESI_SJ_NS4_8TiledMMAINS4_8MMA_AtomIJNS4_10MMA_TraitsINS4_19SM100_MMA_F8F6F4_SSEJSI_SI_fSE_SF_NS4_17integral_constantINS4_4UMMA5MajorELSQ_0EEESR_NSO_INSP_7ScaleInELSS_0EEEST_EEEEEENS4_6LayoutISC_NS5_IJNSA_ILi0EEESX_SX_EEEEENS5_IJNS4_10UnderscoreES10_S10_EEEEENS4_13SM90_TMA_LOADENS4_14ComposedLayoutINS4_7SwizzleILi1ELi4ELi3EEENS4_18smem_ptr_flag_bitsILi8EEENSW_INS5_IJNSA_ILi8EEESG_EEENS5_IJSG_SB_EEEEEEEvNS4_8identityES13_S1D_vS1E_EENS_8epilogue10collective18CollectiveEpilogueINS1G_23Sm100TmaWarpSpecializedILi4ELi2ELi32ELb0ELb0EEEJSH_NS5_IJNSW_ISE_SB_EES1L_EEESI_SJ_SI_SJ_NS1G_6fusion15FusionCallbacksIS1K_NS1N_17LinearCombinationISI_fSI_fLNS_15FloatRoundStyleE2EEESH_S1M_JEEENS4_5SM1004TMEM4LOAD26SM100_TMEM_LOAD_16dp32b32xES13_NS14_INS15_ILi2ELi4ELi3EEES18_NSW_INS5_IJS19_SE_EEENS5_IJSE_SB_EEEEEEENS4_39AutoVectorizingCopyWithAssumedAlignmentILi128EEENS4_14SM90_TMA_STOREES21_S23_S23_EEEvvEEEEvNT_6ParamsE --------------------------
	.section	.nv.constant0._ZN7cutlass13device_kernelINS_4gemm6kernel13GemmUniversalIN4cute5tupleIJiiiiEEENS1_10collective13CollectiveMmaINS1_35MainloopSm100TmaUmmaWarpSpecializedILi7ELi2ELi4ENS5_IJNS4_1CILi1EEESB_SB_EEEEENS5_IJNSA_ILi64EEENSA_ILi256EEENSA_ILi32EEEEEENS_12float_e4m3_tENS5_IJlSB_lEEESI_SJ_NS4_8TiledMMAINS4_8MMA_AtomIJNS4_10MMA_TraitsINS4_19SM100_MMA_F8F6F4_SSEJSI_SI_fSE_SF_NS4_17integral_constantINS4_4UMMA5MajorELSQ_0EEESR_NSO_INSP_7ScaleInELSS_0EEEST_EEEEEENS4_6LayoutISC_NS5_IJNSA_ILi0EEESX_SX_EEEEENS5_IJNS4_10UnderscoreES10_S10_EEEEENS4_13SM90_TMA_LOADENS4_14ComposedLayoutINS4_7SwizzleILi1ELi4ELi3EEENS4_18smem_ptr_flag_bitsILi8EEENSW_INS5_IJNSA_ILi8EEESG_EEENS5_IJSG_SB_EEEEEEEvNS4_8identityES13_S1D_vS1E_EENS_8epilogue10collective18CollectiveEpilogueINS1G_23Sm100TmaWarpSpecializedILi4ELi2ELi32ELb0ELb0EEEJSH_NS5_IJNSW_ISE_SB_EES1L_EEESI_SJ_SI_SJ_NS1G_6fusion15FusionCallbacksIS1K_NS1N_17LinearCombinationISI_fSI_fLNS_15FloatRoundStyleE2EEESH_S1M_JEEENS4_5SM1004TMEM4LOAD26SM100_TMEM_LOAD_16dp32b32xES13_NS14_INS15_ILi2ELi4ELi3EEES18_NSW_INS5_IJS19_SE_EEENS5_IJSE_SB_EEEEEEENS4_39AutoVectorizingCopyWithAssumedAlignmentILi128EEENS4_14SM90_TMA_STOREES21_S23_S23_EEEvvEEEEvNT_6ParamsE,"a",@progbits
	.sectionflags	@""
	.align	4
.nv.constant0._ZN7cutlass13device_kernelINS_4gemm6kernel13GemmUniversalIN4cute5tupleIJiiiiEEENS1_10collective13CollectiveMmaINS1_35MainloopSm100TmaUmmaWarpSpecializedILi7ELi2ELi4ENS5_IJNS4_1CILi1EEESB_SB_EEEEENS5_IJNSA_ILi64EEENSA_ILi256EEENSA_ILi32EEEEEENS_12float_e4m3_tENS5_IJlSB_lEEESI_SJ_NS4_8TiledMMAINS4_8MMA_AtomIJNS4_10MMA_TraitsINS4_19SM100_MMA_F8F6F4_SSEJSI_SI_fSE_SF_NS4_17integral_constantINS4_4UMMA5MajorELSQ_0EEESR_NSO_INSP_7ScaleInELSS_0EEEST_EEEEEENS4_6LayoutISC_NS5_IJNSA_ILi0EEESX_SX_EEEEENS5_IJNS4_10UnderscoreES10_S10_EEEEENS4_13SM90_TMA_LOADENS4_14ComposedLayoutINS4_7SwizzleILi1ELi4ELi3EEENS4_18smem_ptr_flag_bitsILi8EEENSW_INS5_IJNSA_ILi8EEESG_EEENS5_IJSG_SB_EEEEEEEvNS4_8identityES13_S1D_vS1E_EENS_8epilogue10collective18CollectiveEpilogueINS1G_23Sm100TmaWarpSpecializedILi4ELi2ELi32ELb0ELb0EEEJSH_NS5_IJNSW_ISE_SB_EES1L_EEESI_SJ_SI_SJ_NS1G_6fusion15FusionCallbacksIS1K_NS1N_17LinearCombinationISI_fSI_fLNS_15FloatRoundStyleE2EEESH_S1M_JEEENS4_5SM1004TMEM4LOAD26SM100_TMEM_LOAD_16dp32b32xES13_NS14_INS15_ILi2ELi4ELi3EEES18_NSW_INS5_IJS19_SE_EEENS5_IJSE_SB_EEEEEEENS4_39AutoVectorizingCopyWithAssumedAlignmentILi128EEENS4_14SM90_TMA_STOREES21_S23_S23_EEEvvEEEEvNT_6ParamsE:
	.zero		2944


//--------------------- SYMBOLS --------------------------

	.type		.nv.reservedSmem.offset0,@object
	.size		.nv.reservedSmem.offset0,0x4
	.type		.nv.reservedSmem.cap,@object
	.size		.nv.reservedSmem.cap,0x4
	.type		__assertfail,@function
